def matmul_kernel(
    a_ptr,
    b_ptr,
    c_ptr,
    M,
    N,
    K,
    stride_am,
    stride_ak,
    stride_bk,
    stride_bn,
    stride_cm,
    stride_cn,
    BLOCK_M: tl.constexpr,
    BLOCK_N: tl.constexpr,
    BLOCK_K: tl.constexpr,
    GROUP_M: tl.constexpr,
):
    pid = tl.program_id(axis=0)
    num_pid_m = tl.cdiv(M, BLOCK_M)
    num_pid_n = tl.cdiv(N, BLOCK_N)
    num_pid_in_group = GROUP_M * num_pid_n
    group_id = pid // num_pid_in_group
    first_pid_m = group_id * GROUP_M
    group_size_m = min(num_pid_m - first_pid_m, GROUP_M)
    pid_m = first_pid_m + ((pid % num_pid_in_group) % group_size_m)
    pid_n = (pid % num_pid_in_group) // group_size_m

    offs_am = (pid_m * BLOCK_M + tl.arange(0, BLOCK_M)) % M
    offs_bn = (pid_n * BLOCK_N + tl.arange(0, BLOCK_N)) % N
    offs_k = tl.arange(0, BLOCK_K)
    a_ptrs = a_ptr + offs_am[:, None] * stride_am + offs_k[None, :] * stride_ak
    b_ptrs = b_ptr + offs_k[:, None] * stride_bk + offs_bn[None, :] * stride_bn

    acc = tl.zeros((BLOCK_M, BLOCK_N), dtype=tl.float32)
    for kk in range(0, tl.cdiv(K, BLOCK_K)):
        a = tl.load(a_ptrs, mask=offs_k[None, :] < K - kk * BLOCK_K, other=0.0)
        b = tl.load(b_ptrs, mask=offs_k[:, None] < K - kk * BLOCK_K, other=0.0)
        acc = tl.dot(a, b, acc)
        a_ptrs += BLOCK_K * stride_ak
        b_ptrs += BLOCK_K * stride_bk

    c = acc.to(c_ptr.dtype.element_ty)
    offs_cm = pid_m * BLOCK_M + tl.arange(0, BLOCK_M)
    offs_cn = pid_n * BLOCK_N + tl.arange(0, BLOCK_N)
    c_ptrs = c_ptr + offs_cm[:, None] * stride_cm + offs_cn[None, :] * stride_cn
    mask = (offs_cm[:, None] < M) & (offs_cn[None, :] < N)
    tl.store(c_ptrs, c, mask=mask)

# config = {"BLOCK_K": 32, "BLOCK_M": 256, "BLOCK_N": 256, "GROUP_M": 8, "arch": "sm_100", "dtype": "bf16", "num_ctas": 4, "num_stages": 3, "num_warps": 4}
# arch = sm_100


// ===== COMPILED SASS (sm_100a) =====

	.target	sm_100a

	.elftype	@"ET_EXEC"


//--------------------- .note.nv.tkinfo           --------------------------
	.section	.note.nv.tkinfo,"",@"SHT_NOTE"
	.sectionflags	@"SHF_NOTE_NV_TKINFO"
	.tkinfo
        /*0018*/ 	.word	0x00000081
        /*0030*/ 	.string	""
        /*0030*/ 	.string	"ptxas-blackwell"
        /*0030*/ 	.string	"Cuda compilation tools, release 12.9, V12.9.86"
        /*0030*/ 	.string	"Build cuda_12.9.r12.9/compiler.36037853_0"
        /*0030*/ 	.string	"-v  -suppress-debug-info  -lineinfo  -arch sm_100a "



//--------------------- .note.nv.cuver            --------------------------
	.section	.note.nv.cuver,"",@"SHT_NOTE"
	.sectionflags	@"SHF_NOTE_NV_CUVER"
        /*0018*/ 	.short	0x0001
        /*001a*/ 	.short	0x0064
        /*001c*/ 	.short	0x0001
        /*001e*/ 	.short	0x0000
        /*0020*/ 	.short	0x0001
        /*0022*/ 	.short	0x0000


//--------------------- .nv.info                  --------------------------
	.section	.nv.info,"",@"SHT_CUDA_INFO"
	.align	4


	//----- nvinfo : EIATTR_REGCOUNT
	.align		4
        /*0000*/ 	.byte	0x04, 0x2f
        /*0002*/ 	.short	(.L_4 - .L_3)
	.align		4
.L_3:
        /*0004*/ 	.word	index@(matmul_kernel)
        /*0008*/ 	.word	0x000000b8


	//----- nvinfo : EIATTR_FRAME_SIZE
	.align		4
.L_4:
        /*000c*/ 	.byte	0x04, 0x11
        /*000e*/ 	.short	(.L_6 - .L_5)
	.align		4
.L_5:
        /*0010*/ 	.word	index@($__internal_2_$__cuda_sm10x_tcgen05_guardrail_trap_unallocated_columns_being_dealloced)
        /*0014*/ 	.word	0x00000000


	//----- nvinfo : EIATTR_FRAME_SIZE
	.align		4
.L_6:
        /*0018*/ 	.byte	0x04, 0x11
        /*001a*/ 	.short	(.L_8 - .L_7)
	.align		4
.L_7:
        /*001c*/ 	.word	index@($__internal_1_$__cuda_sm10x_tcgen05_guardrail_trap_phase_invalid_during_alloc)
        /*0020*/ 	.word	0x00000000


	//----- nvinfo : EIATTR_FRAME_SIZE
	.align		4
.L_8:
        /*0024*/ 	.byte	0x04, 0x11
        /*0026*/ 	.short	(.L_10 - .L_9)
	.align		4
.L_9:
        /*0028*/ 	.word	index@($__internal_0_$__cuda_sm10x_tcgen05_guardrail_trap_col_being_dealloced_not_returned_by_alloc)
        /*002c*/ 	.word	0x00000000


	//----- nvinfo : EIATTR_FRAME_SIZE
	.align		4
.L_10:
        /*0030*/ 	.byte	0x04, 0x11
        /*0032*/ 	.short	(.L_12 - .L_11)
	.align		4
.L_11:
        /*0034*/ 	.word	index@(matmul_kernel)
        /*0038*/ 	.word	0x00000000


	//----- nvinfo : EIATTR_MIN_STACK_SIZE
	.align		4
.L_12:
        /*003c*/ 	.byte	0x04, 0x12
        /*003e*/ 	.short	(.L_14 - .L_13)
	.align		4
.L_13:
        /*0040*/ 	.word	index@(matmul_kernel)
        /*0044*/ 	.word	0x00000000
.L_14:


//--------------------- .nv.info.matmul_kernel    --------------------------
	.section	.nv.info.matmul_kernel,"",@"SHT_CUDA_INFO"
	.sectionflags	@""
	.align	4


	//----- nvinfo : EIATTR_CUDA_API_VERSION
	.align		4
        /*0000*/ 	.byte	0x04, 0x37
        /*0002*/ 	.short	(.L_16 - .L_15)
.L_15:
        /*0004*/ 	.word	0x00000081


	//----- nvinfo : EIATTR_KPARAM_INFO
	.align		4
.L_16:
        /*0008*/ 	.byte	0x04, 0x17
        /*000a*/ 	.short	(.L_18 - .L_17)
.L_17:
        /*000c*/ 	.word	0x00000000
        /*0010*/ 	.short	0x000d
        /*0012*/ 	.short	0x0048
        /*0014*/ 	.byte	0x00, 0xf4, 0x21, 0x00


	//----- nvinfo : EIATTR_KPARAM_INFO
	.align		4
.L_18:
        /*0018*/ 	.byte	0x04, 0x17
        /*001a*/ 	.short	(.L_20 - .L_19)
.L_19:
        /*001c*/ 	.word	0x00000000
        /*0020*/ 	.short	0x000c
        /*0022*/ 	.short	0x0040
        /*0024*/ 	.byte	0x00, 0xf4, 0x21, 0x00


	//----- nvinfo : EIATTR_KPARAM_INFO
	.align		4
.L_20:
        /*0028*/ 	.byte	0x04, 0x17
        /*002a*/ 	.short	(.L_22 - .L_21)
.L_21:
        /*002c*/ 	.word	0x00000000
        /*0030*/ 	.short	0x000b
        /*0032*/ 	.short	0x0038
        /*0034*/ 	.byte	0x00, 0xf0, 0x11, 0x00


	//----- nvinfo : EIATTR_KPARAM_INFO
	.align		4
.L_22:
        /*0038*/ 	.byte	0x04, 0x17
        /*003a*/ 	.short	(.L_24 - .L_23)
.L_23:
        /*003c*/ 	.word	0x00000000
        /*0040*/ 	.short	0x000a
        /*0042*/ 	.short	0x0034
        /*0044*/ 	.byte	0x00, 0xf0, 0x11, 0x00


	//----- nvinfo : EIATTR_KPARAM_INFO
	.align		4
.L_24:
        /*0048*/ 	.byte	0x04, 0x17
        /*004a*/ 	.short	(.L_26 - .L_25)
.L_25:
        /*004c*/ 	.word	0x00000000
        /*0050*/ 	.short	0x0009
        /*0052*/ 	.short	0x0030
        /*0054*/ 	.byte	0x00, 0xf0, 0x11, 0x00


	//----- nvinfo : EIATTR_KPARAM_INFO
	.align		4
.L_26:
        /*0058*/ 	.byte	0x04, 0x17
        /*005a*/ 	.short	(.L_28 - .L_27)
.L_27:
        /*005c*/ 	.word	0x00000000
        /*0060*/ 	.short	0x0008
        /*0062*/ 	.short	0x002c
        /*0064*/ 	.byte	0x00, 0xf0, 0x11, 0x00


	//----- nvinfo : EIATTR_KPARAM_INFO
	.align		4
.L_28:
        /*0068*/ 	.byte	0x04, 0x17
        /*006a*/ 	.short	(.L_30 - .L_29)
.L_29:
        /*006c*/ 	.word	0x00000000
        /*0070*/ 	.short	0x0007
        /*0072*/ 	.short	0x0028
        /*0074*/ 	.byte	0x00, 0xf0, 0x11, 0x00


	//----- nvinfo : EIATTR_KPARAM_INFO
	.align		4
.L_30:
        /*0078*/ 	.byte	0x04, 0x17
        /*007a*/ 	.short	(.L_32 - .L_31)
.L_31:
        /*007c*/ 	.word	0x00000000
        /*0080*/ 	.short	0x0006
        /*0082*/ 	.short	0x0024
        /*0084*/ 	.byte	0x00, 0xf0, 0x11, 0x00


	//----- nvinfo : EIATTR_KPARAM_INFO
	.align		4
.L_32:
        /*0088*/ 	.byte	0x04, 0x17
        /*008a*/ 	.short	(.L_34 - .L_33)
.L_33:
        /*008c*/ 	.word	0x00000000
        /*0090*/ 	.short	0x0005
        /*0092*/ 	.short	0x0020
        /*0094*/ 	.byte	0x00, 0xf0, 0x11, 0x00


	//----- nvinfo : EIATTR_KPARAM_INFO
	.align		4
.L_34:
        /*0098*/ 	.byte	0x04, 0x17
        /*009a*/ 	.short	(.L_36 - .L_35)
.L_35:
        /*009c*/ 	.word	0x00000000
        /*00a0*/ 	.short	0x0004
        /*00a2*/ 	.short	0x001c
        /*00a4*/ 	.byte	0x00, 0xf0, 0x11, 0x00


	//----- nvinfo : EIATTR_KPARAM_INFO
	.align		4
.L_36:
        /*00a8*/ 	.byte	0x04, 0x17
        /*00aa*/ 	.short	(.L_38 - .L_37)
.L_37:
        /*00ac*/ 	.word	0x00000000
        /*00b0*/ 	.short	0x0003
        /*00b2*/ 	.short	0x0018
        /*00b4*/ 	.byte	0x00, 0xf0, 0x11, 0x00


	//----- nvinfo : EIATTR_KPARAM_INFO
	.align		4
.L_38:
        /*00b8*/ 	.byte	0x04, 0x17
        /*00ba*/ 	.short	(.L_40 - .L_39)
.L_39:
        /*00bc*/ 	.word	0x00000000
        /*00c0*/ 	.short	0x0002
        /*00c2*/ 	.short	0x0010
        /*00c4*/ 	.byte	0x00, 0xf4, 0x21, 0x00


	//----- nvinfo : EIATTR_KPARAM_INFO
	.align		4
.L_40:
        /*00c8*/ 	.byte	0x04, 0x17
        /*00ca*/ 	.short	(.L_42 - .L_41)
.L_41:
        /*00cc*/ 	.word	0x00000000
        /*00d0*/ 	.short	0x0001
        /*00d2*/ 	.short	0x0008
        /*00d4*/ 	.byte	0x00, 0xf4, 0x21, 0x00


	//----- nvinfo : EIATTR_KPARAM_INFO
	.align		4
.L_42:
        /*00d8*/ 	.byte	0x04, 0x17
        /*00da*/ 	.short	(.L_44 - .L_43)
.L_43:
        /*00dc*/ 	.word	0x00000000
        /*00e0*/ 	.short	0x0000
        /*00e2*/ 	.short	0x0000
        /*00e4*/ 	.byte	0x00, 0xf4, 0x21, 0x00


	//----- nvinfo : EIATTR_EXPLICIT_CLUSTER
	.align		4
.L_44:
        /*00e8*/ 	.byte	0x01, 0x3e
	.zero		2


	//----- nvinfo : EIATTR_CTA_PER_CLUSTER
	.align		4
        /*00ec*/ 	.byte	0x04, 0x3d
        /*00ee*/ 	.short	(.L_46 - .L_45)
.L_45:
        /*00f0*/ 	.word	0x00000004
        /*00f4*/ 	.word	0x00000001
        /*00f8*/ 	.word	0x00000001


	//----- nvinfo : EIATTR_AT_ENTRY_FRAGMENTS
	.align		4
.L_46:
        /*00fc*/ 	.byte	0x04, 0x4f
        /*00fe*/ 	.short	(.L_48 - .L_47)


	//   ....[0]....
.L_47:
        /*0100*/ 	.word	0x00000004


	//----- nvinfo : EIATTR_RESERVED_SMEM_USED
	.align		4
.L_48:
        /*0104*/ 	.byte	0x01, 0x41
	.zero		2


	//----- nvinfo : EIATTR_SPARSE_MMA_MASK
	.align		4
        /*0108*/ 	.byte	0x03, 0x50
        /*010a*/ 	.short	0x0000


	//----- nvinfo : EIATTR_TCGEN05_1CTA_USED
	.align		4
        /*010c*/ 	.byte	0x01, 0x51
	.zero		2


	//----- nvinfo : EIATTR_MAXREG_COUNT
	.align		4
        /*0110*/ 	.byte	0x03, 0x1b
        /*0112*/ 	.short	0x00ff


	//----- nvinfo : EIATTR_NUM_BARRIERS
	.align		4
        /*0114*/ 	.byte	0x02, 0x4c
        /*0116*/ 	.byte	0x01
	.zero		1


	//----- nvinfo : EIATTR_INT_WARP_WIDE_INSTR_OFFSETS
	.align		4
        /*0118*/ 	.byte	0x04, 0x31
        /*011a*/ 	.short	(.L_50 - .L_49)


	//   ....[0]....
.L_49:
        /*011c*/ 	.word	0x000020f0


	//   ....[1]....
        /*0120*/ 	.word	0x00002360


	//   ....[2]....
        /*0124*/ 	.word	0x00003e90


	//   ....[3]....
        /*0128*/ 	.word	0x0000a880


	//   ....[4]....
        /*012c*/ 	.word	0x0000a8d0


	//----- nvinfo : EIATTR_COOP_GROUP_MASK_REGIDS
	.align		4
.L_50:
        /*0130*/ 	.byte	0x04, 0x29
        /*0132*/ 	.short	(.L_52 - .L_51)


	//   ....[0]....
.L_51:
        /*0134*/ 	.word	0xffffffff


	//   ....[1]....
        /*0138*/ 	.word	0xffffffff


	//   ....[2]....
        /*013c*/ 	.word	0xffffffff


	//   ....[3]....
        /*0140*/ 	.word	0xffffffff


	//----- nvinfo : EIATTR_COOP_GROUP_INSTR_OFFSETS
	.align		4
.L_52:
        /*0144*/ 	.byte	0x04, 0x28
        /*0146*/ 	.short	(.L_54 - .L_53)


	//   ....[0]....
.L_53:
        /*0148*/ 	.word	0x00000070


	//   ....[1]....
        /*014c*/ 	.word	0x00000330


	//   ....[2]....
        /*0150*/ 	.word	0x0000a710


	//   ....[3]....
        /*0154*/ 	.word	0x0000a980


	//----- nvinfo : EIATTR_VRC_CTA_INIT_COUNT
	.align		4
.L_54:
        /*0158*/ 	.byte	0x02, 0x4a
        /*015a*/ 	.byte	0x80
	.zero		1


	//----- nvinfo : EIATTR_MBARRIER_INSTR_OFFSETS
	.align		4
        /*015c*/ 	.byte	0x04, 0x39
        /*015e*/ 	.short	(.L_56 - .L_55)


	//   ....[0]....
.L_55:
        /*0160*/ 	.word	0x00002a10
        /*0164*/ 	.word	0x000000ff
        /*0168*/ 	.word	0x00000000
        /*016c*/ 	.short	0x0100
        /*016e*/ 	.byte	0x08
	.zero		1


	//   ....[1]....
        /*0170*/ 	.word	0x00003ed0
        /*0174*/ 	.word	0x000000ff
        /*0178*/ 	.word	0x00004008
        /*017c*/ 	.short	0x0100
        /*017e*/ 	.byte	0x0b
	.zero		1


	//   ....[2]....
        /*0180*/ 	.word	0x00005b60
        /*0184*/ 	.word	0x000000ff
        /*0188*/ 	.word	0x00000000
        /*018c*/ 	.short	0x010a
        /*018e*/ 	.byte	0x08
	.zero		1


	//   ....[3]....
        /*0190*/ 	.word	0x00006760
        /*0194*/ 	.word	0x000000ff
        /*0198*/ 	.word	0x00000000
        /*019c*/ 	.short	0x010a
        /*019e*/ 	.byte	0x08
	.zero		1


	//   ....[4]....
        /*01a0*/ 	.word	0x000068e0
        /*01a4*/ 	.word	0x000000ff
        /*01a8*/ 	.word	0x00004000
        /*01ac*/ 	.short	0x0108
        /*01ae*/ 	.byte	0x0b
	.zero		1


	//   ....[5]....
        /*01b0*/ 	.word	0x000069d0
        /*01b4*/ 	.word	0x000000ff
        /*01b8*/ 	.word	0x00004008
        /*01bc*/ 	.short	0x0108
        /*01be*/ 	.byte	0x0b
	.zero		1


	//   ....[6]....
        /*01c0*/ 	.word	0x0000a9a0
        /*01c4*/ 	.word	0x000000ff
        /*01c8*/ 	.word	0x00000000
        /*01cc*/ 	.short	0x010a
        /*01ce*/ 	.byte	0x08
	.zero		1


	//   ....[7]....
        /*01d0*/ 	.word	0x0000a9d0
        /*01d4*/ 	.word	0x000000ff
        /*01d8*/ 	.word	0x00000000
        /*01dc*/ 	.short	0x010a
        /*01de*/ 	.byte	0x08
	.zero		1


	//----- nvinfo : EIATTR_NUM_MBARRIERS
	.align		4
.L_56:
        /*01e0*/ 	.byte	0x03, 0x38
        /*01e2*/ 	.short	0x0002


	//----- nvinfo : EIATTR_EXIT_INSTR_OFFSETS
	.align		4
        /*01e4*/ 	.byte	0x04, 0x1c
        /*01e6*/ 	.short	(.L_58 - .L_57)


	//   ....[0]....
.L_57:
        /*01e8*/ 	.word	0x0000a990


	//----- nvinfo : EIATTR_REQNTID
	.align		4
.L_58:
        /*01ec*/ 	.byte	0x04, 0x10
        /*01ee*/ 	.short	(.L_60 - .L_59)
.L_59:
        /*01f0*/ 	.word	0x00000080
        /*01f4*/ 	.word	0x00000001
        /*01f8*/ 	.word	0x00000001


	//----- nvinfo : EIATTR_CRS_STACK_SIZE
	.align		4
.L_60:
        /*01fc*/ 	.byte	0x04, 0x1e
        /*01fe*/ 	.short	(.L_62 - .L_61)
.L_61:
        /*0200*/ 	.word	0x00000000


	//----- nvinfo : EIATTR_CBANK_PARAM_SIZE
	.align		4
.L_62:
        /*0204*/ 	.byte	0x03, 0x19
        /*0206*/ 	.short	0x0050


	//----- nvinfo : EIATTR_PARAM_CBANK
	.align		4
        /*0208*/ 	.byte	0x04, 0x0a
        /*020a*/ 	.short	(.L_64 - .L_63)
	.align		4
.L_63:
        /*020c*/ 	.word	index@(.nv.constant0.matmul_kernel)
        /*0210*/ 	.short	0x0380
        /*0212*/ 	.short	0x0050


	//----- nvinfo : EIATTR_SW_WAR
	.align		4
.L_64:
        /*0214*/ 	.byte	0x04, 0x36
        /*0216*/ 	.short	(.L_66 - .L_65)
.L_65:
        /*0218*/ 	.word	0x00000008
.L_66:


//--------------------- .nv.compat                --------------------------
	.section	.nv.compat,"",@"SHT_CUDA_COMPAT_INFO"
	.align	4
        /*0000*/ 	.byte	0x02, 0x02, 0x02, 0x00, 0x02, 0x05, 0x05, 0x00, 0x02, 0x03, 0x00, 0x00, 0x02, 0x06, 0x01, 0x00


//--------------------- .nv.callgraph             --------------------------
	.section	.nv.callgraph,"",@"SHT_CUDA_CALLGRAPH"
	.align	4
	.sectionentsize	8
	.align		4
        /*0000*/ 	.word	0x00000000
	.align		4
        /*0004*/ 	.word	0xffffffff
	.align		4
        /*0008*/ 	.word	0x00000000
	.align		4
        /*000c*/ 	.word	0xfffffffe
	.align		4
        /*0010*/ 	.word	0x00000000
	.align		4
        /*0014*/ 	.word	0xfffffffd
	.align		4
        /*0018*/ 	.word	0x00000000
	.align		4
        /*001c*/ 	.word	0xfffffffc


//--------------------- .text.matmul_kernel       --------------------------
	.section	.text.matmul_kernel,"ax",@progbits
	.align	128
        .global         matmul_kernel
        .type           matmul_kernel,@function
        .size           matmul_kernel,(.L_x_21 - matmul_kernel)
        .other          matmul_kernel,@"STO_CUDA_ENTRY STV_DEFAULT"
matmul_kernel:
.text.matmul_kernel:
[----:B------:R-:W0:Y:S01]  /*0000*/  LDC R1, c[0x0][0x37c] ;  /* 0x0000df00ff017b82 */ /* 0x000e220000000800 */
[----:B------:R-:W1:Y:S01]  /*0010*/  S2R R104, SR_TID.X ;  /* 0x0000000000687919 */ /* 0x000e620000002100 */
[----:B------:R-:W2:Y:S01]  /*0020*/  LDCU.64 UR22, c[0x0][0x358] ;  /* 0x00006b00ff1677ac */ /* 0x000ea20008000a00 */
[----:B-1----:R-:W-:-:S13]  /*0030*/  ISETP.GE.U32.AND P0, PT, R104, 0x20, PT ;  /* 0x000000206800780c */ /* 0x002fda0003f06070 */
[----:B------:R-:W-:Y:S02]  /*0040*/  VOTEU.ANY UP0, P0 ;  /* 0x0000000000ff7886 */ /* 0x000fe40000000100 */
[----:B0-2---:R-:W-:Y:S05]  /*0050*/  BRA.U UP0, `(.L_x_0) ;  /* 0x0000000100b87547 */ /* 0x005fea000b800000 */
[----:B------:R-:W0:Y:S01]  /*0060*/  S2UR UR6, SR_CgaCtaId ;  /* 0x00000000000679c3 */ /* 0x000e220000008800 */
[----:B------:R-:W-:Y:S01]  /*0070*/  NOP ;  /* 0x0000000000007918 */ /* 0x000fe20000000000 */
[----:B------:R-:W-:Y:S02]  /*0080*/  UMOV UR4, 0x40 ;  /* 0x0000004000047882 */ /* 0x000fe40000000000 */
[----:B0-----:R-:W-:-:S09]  /*0090*/  ULEA UR4, UR6, UR4, 0x18 ;  /* 0x0000000406047291 */ /* 0x001fd2000f8ec0ff */
[----:B------:R-:W0:Y:S01]  /*00a0*/  LDS.U8 R0, [UR4] ;  /* 0x00000004ff007984 */ /* 0x000e220008000000 */
[----:B------:R-:W-:Y:S02]  /*00b0*/  UMOV UR4, 0x400 ;  /* 0x0000040000047882 */ /* 0x000fe40000000000 */
[----:B------:R-:W-:Y:S01]  /*00c0*/  ULEA UR4, UR6, UR4, 0x18 ;  /* 0x0000000406047291 */ /* 0x000fe2000f8ec0ff */
[----:B0-----:R-:W-:-:S13]  /*00d0*/  ISETP.NE.AND P0, PT, R0, RZ, PT ;  /* 0x000000ff0000720c */ /* 0x001fda0003f05270 */
[----:B------:R-:W-:Y:S05]  /*00e0*/  @P0 BRA `(.L_x_1) ;  /* 0x00000000007c0947 */ /* 0x000fea0003800000 */
[----:B------:R-:W-:-:S13]  /*00f0*/  ELECT P0, URZ, PT ;  /* 0x0000000000ff782f */ /* 0x000fda0003800000 */
[----:B------:R-:W-:Y:S05]  /*0100*/  @!P0 BRA `(.L_x_2) ;  /* 0x0000000000848947 */ /* 0x000fea0003800000 */
[----:B------:R-:W-:Y:S01]  /*0110*/  UMOV UR5, 0x8 ;  /* 0x0000000800057882 */ /* 0x000fe20000000000 */
[----:B------:R-:W-:Y:S02]  /*0120*/  IMAD.MOV.U32 R4, RZ, RZ, 0x1 ;  /* 0x00000001ff047424 */ /* 0x000fe400078e00ff */
[----:B------:R-:W-:Y:S02]  /*0130*/  IMAD.MOV.U32 R5, RZ, RZ, 0xff ;  /* 0x000000ffff057424 */ /* 0x000fe400078e00ff */
[----:B------:R-:W-:Y:S04]  /*0140*/  DEPBAR.LE SB0, 0x36 ;  /* 0x00008d800000791a */ /* 0x000fe80000000000 */
[----:B------:R-:W0:Y:S02]  /*0150*/  UTCATOMSWS.FIND_AND_SET.ALIGN UP1, UR5, UR5 ;  /* 0x00000005000575e3 */ /* 0x000e240008020800 */
[----:B0-----:R-:W-:-:S04]  /*0160*/  PLOP3.LUT P0, PT, PT, PT, UP1, 0x80, 0x8 ;  /* 0x000000000008781c */ /* 0x001fc80003f0f018 */
[----:B------:R-:W-:-:S04]  /*0170*/  SEL R0, RZ, 0xffffffff, !P0 ;  /* 0xffffffffff007807 */ /* 0x000fc80004000000 */
[----:B------:R-:W-:Y:S01]  /*0180*/  ISETP.NE.AND P0, PT, R0, RZ, PT ;  /* 0x000000ff0000720c */ /* 0x000fe20003f05270 */
[----:B------:R-:W-:-:S12]  /*0190*/  IMAD.U32 R0, RZ, RZ, UR5 ;  /* 0x00000005ff007e24 */ /* 0x000fd8000f8e00ff */
[----:B------:R-:W-:Y:S05]  /*01a0*/  @P0 BRA `(.L_x_3) ;  /* 0x0000000000240947 */ /* 0x000fea0003800000 */
.L_x_4:
[----:B------:R-:W-:Y:S05]  /*01b0*/  NANOSLEEP 0x64 ;  /* 0x000000640000795d */ /* 0x000fea0003800000 */
[----:B------:R-:W-:-:S05]  /*01c0*/  UMOV UR5, 0x8 ;  /* 0x0000000800057882 */ /* 0x000fca0000000000 */
[----:B------:R-:W-:Y:S04]  /*01d0*/  DEPBAR.LE SB0, 0x36 ;  /* 0x00008d800000791a */ /* 0x000fe80000000000 */
[----:B------:R-:W0:Y:S02]  /*01e0*/  UTCATOMSWS.FIND_AND_SET.ALIGN UP1, UR5, UR5 ;  /* 0x00000005000575e3 */ /* 0x000e240008020800 */
[----:B0-----:R-:W-:-:S04]  /*01f0*/  PLOP3.LUT P0, PT, PT, PT, UP1, 0x80, 0x8 ;  /* 0x000000000008781c */ /* 0x001fc80003f0f018 */
[----:B------:R-:W-:-:S04]  /*0200*/  SEL R0, RZ, 0xffffffff, !P0 ;  /* 0xffffffffff007807 */ /* 0x000fc80004000000 */
[----:B------:R-:W-:Y:S01]  /*0210*/  ISETP.NE.AND P0, PT, R0, RZ, PT ;  /* 0x000000ff0000720c */ /* 0x000fe20003f05270 */
[----:B------:R-:W-:-:S12]  /*0220*/  IMAD.U32 R0, RZ, RZ, UR5 ;  /* 0x00000005ff007e24 */ /* 0x000fd8000f8e00ff */
[----:B------:R-:W-:Y:S05]  /*0230*/  @!P0 BRA `(.L_x_4) ;  /* 0xfffffffc00dc8947 */ /* 0x000fea000383ffff */
.L_x_3:
[C---:B------:R-:W-:Y:S01]  /*0240*/  VIADD R3, R0.reuse, 0x10 ;  /* 0x0000001000037836 */ /* 0x040fe20000000000 */
[----:B------:R-:W-:Y:S01]  /*0250*/  UMOV UR5, 0x50 ;  /* 0x0000005000057882 */ /* 0x000fe20000000000 */
[----:B------:R-:W-:Y:S01]  /*0260*/  SHF.L.U32 R2, R5, R0, RZ ;  /* 0x0000000005027219 */ /* 0x000fe200000006ff */
[----:B------:R-:W-:Y:S01]  /*0270*/  ULEA UR5, UR6, UR5, 0x18 ;  /* 0x0000000506057291 */ /* 0x000fe2000f8ec0ff */
[----:B------:R-:W-:Y:S01]  /*0280*/  IMAD.SHL.U32 R0, R0, 0x20, RZ ;  /* 0x0000002000007824 */ /* 0x000fe200078e00ff */
[----:B------:R-:W-:-:S04]  /*0290*/  SHF.L.U32 R3, R4, R3, RZ ;  /* 0x0000000304037219 */ /* 0x000fc800000006ff */
[----:B------:R-:W-:-:S05]  /*02a0*/  LOP3.LUT R2, R3, R2, RZ, 0xfc, !PT ;  /* 0x0000000203027212 */ /* 0x000fca00078efcff */
[----:B------:R0:W-:Y:S04]  /*02b0*/  ATOMS.OR RZ, [UR5], R2 ;  /* 0x00000002ffff798c */ /* 0x0001e8000b000005 */
[----:B------:R0:W-:Y:S01]  /*02c0*/  STS [UR4], R0 ;  /* 0x00000000ff007988 */ /* 0x0001e20008000804 */
[----:B------:R-:W-:Y:S05]  /*02d0*/  BRA `(.L_x_2) ;  /* 0x0000000000107947 */ /* 0x000fea0003800000 */
.L_x_1:
[----:B------:R-:W-:Y:S01]  /*02e0*/  IMAD.MOV.U32 R0, RZ, RZ, -0x1 ;  /* 0xffffffffff007424 */ /* 0x000fe200078e00ff */
[----:B------:R-:W-:-:S04]  /*02f0*/  MOV R2, 0x320 ;  /* 0x0000032000027802 */ /* 0x000fc80000000f00 */
[----:B------:R0:W-:Y:S03]  /*0300*/  STS [UR4], R0 ;  /* 0x00000000ff007988 */ /* 0x0001e60008000804 */
[----:B0-----:R-:W-:Y:S05]  /*0310*/  CALL.REL.NOINC `($__internal_1_$__cuda_sm10x_tcgen05_guardrail_trap_phase_invalid_during_alloc) ;  /* 0x000000a400c47944 */ /* 0x001fea0003c00000 */
.L_x_2:
[----:B------:R-:W-:Y:S05]  /*0320*/  WARPSYNC.ALL ;  /* 0x0000000000007948 */ /* 0x000fea0003800000 */
[----:B------:R-:W-:Y:S01]  /*0330*/  NOP ;  /* 0x0000000000007918 */ /* 0x000fe20000000000 */
.L_x_0:
[----:B------:R-:W1:Y:S08]  /*0340*/  LDC.64 R44, c[0x0][0x398] ;  /* 0x0000e600ff2c7b82 */ /* 0x000e700000000a00 */
[----:B------:R-:W2:Y:S02]  /*0350*/  S2UR UR5, SR_CgaSize ;  /* 0x00000000000579c3 */ /* 0x000ea40000008a00 */
[----:B--2---:R-:W-:-:S12]  /*0360*/  UIMAD UR5, UR5, -0xa0, URZ ;  /* 0xffffff60050578a4 */ /* 0x004fd8000f8e02ff */
[----:B------:R-:W2:Y:S01]  /*0370*/  LDCU UR5, c[0x0][UR5+0x2b0] ;  /* 0x00005600050577ac */ /* 0x000ea20008000800 */
[----:B------:R-:W3:Y:S01]  /*0380*/  S2R R13, SR_CgaCtaId ;  /* 0x00000000000d7919 */ /* 0x000ee20000008800 */
[----:B------:R-:W-:Y:S01]  /*0390*/  SHF.R.U32.HI R105, RZ, 0x5, R104 ;  /* 0x00000005ff697819 */ /* 0x000fe20000011668 */
[----:B------:R-:W4:Y:S01]  /*03a0*/  S2UR UR4, SR_CTAID.X ;  /* 0x00000000000479c3 */ /* 0x000f220000002500 */
[----:B01----:R-:W-:Y:S01]  /*03b0*/  VIADD R0, R45, 0xff ;  /* 0x000000ff2d007836 */ /* 0x003fe20000000000 */
[----:B------:R-:W-:-:S04]  /*03c0*/  IABS R19, R44 ;  /* 0x0000002c00137213 */ /* 0x000fc80000000000 */
[----:B------:R-:W-:Y:S02]  /*03d0*/  SHF.R.S32.HI R3, RZ, 0x1f, R0 ;  /* 0x0000001fff037819 */ /* 0x000fe40000011400 */
[----:B----4-:R-:W-:Y:S01]  /*03e0*/  I2FP.F32.U32 R5, UR4 ;  /* 0x0000000400057c45 */ /* 0x010fe20008201000 */
[----:B------:R-:W0:Y:S01]  /*03f0*/  S2UR UR4, SR_CgaCtaId ;  /* 0x00000000000479c3 */ /* 0x000e220000008800 */
[----:B------:R-:W-:Y:S01]  /*0400*/  LEA.HI R3, R3, R0, RZ, 0x8 ;  /* 0x0000000003037211 */ /* 0x000fe200078f40ff */
[----:B---3--:R-:W-:Y:S02]  /*0410*/  IMAD.SHL.U32 R86, R13, 0x80, RZ ;  /* 0x000000800d567824 */ /* 0x008fe400078e00ff */
[----:B--2---:R-:W-:Y:S01]  /*0420*/  FMUL R5, R5, UR5 ;  /* 0x0000000505057c20 */ /* 0x004fe20008400000 */
[----:B------:R-:W-:-:S05]  /*0430*/  SHF.R.S32.HI R3, RZ, 0x8, R3 ;  /* 0x00000008ff037819 */ /* 0x000fca0000011403 */
[----:B------:R-:W-:Y:S01]  /*0440*/  IMAD.SHL.U32 R4, R3, 0x8, RZ ;  /* 0x0000000803047824 */ /* 0x000fe200078e00ff */
[----:B------:R-:W-:Y:S04]  /*0450*/  F2I.U32.TRUNC.NTZ R5, R5 ;  /* 0x0000000500057305 */ /* 0x000fe8000020f000 */
[----:B------:R-:W-:-:S04]  /*0460*/  IABS R7, R4 ;  /* 0x0000000400077213 */ /* 0x000fc80000000000 */
[----:B------:R-:W1:Y:S08]  /*0470*/  I2F.RP R0, R7 ;  /* 0x0000000700007306 */ /* 0x000e700000209400 */
[----:B-1----:R-:W1:Y:S02]  /*0480*/  MUFU.RCP R0, R0 ;  /* 0x0000000000007308 */ /* 0x002e640000001000 */
[----:B-1----:R-:W-:Y:S01]  /*0490*/  VIADD R2, R0, 0xffffffe ;  /* 0x0ffffffe00027836 */ /* 0x002fe20000000000 */
[----:B------:R-:W-:-:S05]  /*04a0*/  IABS R0, R5 ;  /* 0x0000000500007213 */ /* 0x000fca0000000000 */
[----:B------:R1:W2:Y:S02]  /*04b0*/  F2I.FTZ.U32.TRUNC.NTZ R3, R2 ;  /* 0x0000000200037305 */ /* 0x0002a4000021f000 */
[----:B-1----:R-:W-:Y:S02]  /*04c0*/  IMAD.MOV.U32 R2, RZ, RZ, RZ ;  /* 0x000000ffff027224 */ /* 0x002fe400078e00ff */
[----:B--2---:R-:W-:-:S04]  /*04d0*/  IMAD.MOV R6, RZ, RZ, -R3 ;  /* 0x000000ffff067224 */ /* 0x004fc800078e0a03 */
[----:B------:R-:W-:Y:S01]  /*04e0*/  IMAD R9, R6, R7, RZ ;  /* 0x0000000706097224 */ /* 0x000fe200078e02ff */
[----:B------:R-:W-:-:S03]  /*04f0*/  IABS R6, R4 ;  /* 0x0000000400067213 */ /* 0x000fc60000000000 */
[----:B------:R-:W-:-:S04]  /*0500*/  IMAD.HI.U32 R3, R3, R9, R2 ;  /* 0x0000000903037227 */ /* 0x000fc800078e0002 */
[----:B------:R-:W-:Y:S02]  /*0510*/  IMAD.MOV R2, RZ, RZ, -R6 ;  /* 0x000000ffff027224 */ /* 0x000fe400078e0a06 */
[----:B------:R-:W-:-:S04]  /*0520*/  IMAD.HI.U32 R3, R3, R0, RZ ;  /* 0x0000000003037227 */ /* 0x000fc800078e00ff */
[----:B------:R-:W-:Y:S01]  /*0530*/  IMAD R0, R3, R2, R0 ;  /* 0x0000000203007224 */ /* 0x000fe200078e0200 */
[----:B------:R-:W-:Y:S04]  /*0540*/  BAR.SYNC.DEFER_BLOCKING 0x0 ;  /* 0x0000000000007b1d */ /* 0x000fe80000010000 */
[----:B------:R-:W-:-:S13]  /*0550*/  ISETP.GT.U32.AND P1, PT, R7, R0, PT ;  /* 0x000000000700720c */ /* 0x000fda0003f24070 */
[----:B------:R-:W-:Y:S02]  /*0560*/  @!P1 IMAD.IADD R0, R0, 0x1, -R7 ;  /* 0x0000000100009824 */ /* 0x000fe400078e0a07 */
[----:B------:R-:W-:Y:S01]  /*0570*/  @!P1 VIADD R3, R3, 0x1 ;  /* 0x0000000103039836 */ /* 0x000fe20000000000 */
[----:B------:R-:W-:Y:S02]  /*0580*/  ISETP.NE.AND P1, PT, R4, RZ, PT ;  /* 0x000000ff0400720c */ /* 0x000fe40003f25270 */
[----:B------:R-:W-:Y:S02]  /*0590*/  ISETP.GE.U32.AND P0, PT, R0, R7, PT ;  /* 0x000000070000720c */ /* 0x000fe40003f06070 */
[----:B------:R-:W-:-:S04]  /*05a0*/  LOP3.LUT R0, R5, R4, RZ, 0x3c, !PT ;  /* 0x0000000405007212 */ /* 0x000fc800078e3cff */
[----:B------:R-:W-:Y:S01]  /*05b0*/  ISETP.GE.AND P2, PT, R0, RZ, PT ;  /* 0x000000ff0000720c */ /* 0x000fe20003f46270 */
[----:B------:R-:W-:-:S06]  /*05c0*/  VIADD R0, R44, 0xff ;  /* 0x000000ff2c007836 */ /* 0x000fcc0000000000 */
[----:B------:R-:W-:-:S04]  /*05d0*/  @P0 VIADD R3, R3, 0x1 ;  /* 0x0000000103030836 */ /* 0x000fc80000000000 */
[----:B------:R-:W-:Y:S01]  /*05e0*/  IMAD.MOV.U32 R2, RZ, RZ, R3 ;  /* 0x000000ffff027224 */ /* 0x000fe200078e0003 */
[----:B------:R-:W-:-:S03]  /*05f0*/  SHF.R.S32.HI R3, RZ, 0x1f, R0 ;  /* 0x0000001fff037819 */ /* 0x000fc60000011400 */
[----:B------:R-:W-:Y:S01]  /*0600*/  @!P2 IMAD.MOV R2, RZ, RZ, -R2 ;  /* 0x000000ffff02a224 */ /* 0x000fe200078e0a02 */
[----:B------:R-:W-:Y:S02]  /*0610*/  @!P1 LOP3.LUT R2, RZ, R4, RZ, 0x33, !PT ;  /* 0x00000004ff029212 */ /* 0x000fe400078e33ff */
[----:B------:R-:W-:-:S03]  /*0620*/  LEA.HI R3, R3, R0, RZ, 0x8 ;  /* 0x0000000003037211 */ /* 0x000fc600078f40ff */
[----:B------:R-:W-:Y:S02]  /*0630*/  IMAD.SHL.U32 R10, R2, 0x8, RZ ;  /* 0x00000008020a7824 */ /* 0x000fe400078e00ff */
[----:B------:R-:W-:-:S03]  /*0640*/  IMAD.MOV R2, RZ, RZ, -R2 ;  /* 0x000000ffff027224 */ /* 0x000fc600078e0a02 */
[----:B------:R-:W-:Y:S01]  /*0650*/  LEA.HI.SX32 R3, R3, -R10, 0x18 ;  /* 0x8000000a03037211 */ /* 0x000fe200078fc2ff */
[----:B------:R-:W-:-:S03]  /*0660*/  IMAD R12, R4, R2, R5 ;  /* 0x00000002040c7224 */ /* 0x000fc600078e0205 */
[----:B------:R-:W-:Y:S02]  /*0670*/  VIMNMX R11, PT, PT, R3, 0x8, PT ;  /* 0x00000008030b7848 */ /* 0x000fe40003fe0100 */
[----:B------:R-:W-:Y:S02]  /*0680*/  IABS R9, R12 ;  /* 0x0000000c00097213 */ /* 0x000fe40000000000 */
[-C--:B------:R-:W-:Y:S02]  /*0690*/  IABS R7, R11.reuse ;  /* 0x0000000b00077213 */ /* 0x080fe40000000000 */
[----:B------:R-:W-:Y:S02]  /*06a0*/  IABS R4, R11 ;  /* 0x0000000b00047213 */ /* 0x000fe40000000000 */
[----:B------:R-:W1:Y:S08]  /*06b0*/  I2F.RP R0, R7 ;  /* 0x0000000700007306 */ /* 0x000e700000209400 */
[----:B-1----:R-:W1:Y:S02]  /*06c0*/  MUFU.RCP R0, R0 ;  /* 0x0000000000007308 */ /* 0x002e640000001000 */
[----:B-1----:R-:W-:-:S02]  /*06d0*/  VIADD R3, R0, 0xffffffe ;  /* 0x0ffffffe00037836 */ /* 0x002fc40000000000 */
[----:B------:R-:W-:Y:S01]  /*06e0*/  IMAD.MOV R0, RZ, RZ, -R4 ;  /* 0x000000ffff007224 */ /* 0x000fe200078e0a04 */
[----:B------:R-:W-:-:S03]  /*06f0*/  IABS R4, R45 ;  /* 0x0000002d00047213 */ /* 0x000fc60000000000 */
[----:B------:R-:W1:Y:S08]  /*0700*/  F2I.FTZ.U32.TRUNC.NTZ R3, R3 ;  /* 0x0000000300037305 */ /* 0x000e70000021f000 */
[----:B------:R-:W2:Y:S01]  /*0710*/  I2F.RP R8, R4 ;  /* 0x0000000400087306 */ /* 0x000ea20000209400 */
[----:B-1----:R-:W-:-:S04]  /*0720*/  IMAD.MOV R6, RZ, RZ, -R3 ;  /* 0x000000ffff067224 */ /* 0x002fc800078e0a03 */
[----:B------:R-:W-:-:S04]  /*0730*/  IMAD.MOV.U32 R2, RZ, RZ, R6 ;  /* 0x000000ffff027224 */ /* 0x000fc800078e0006 */
[----:B------:R-:W-:Y:S01]  /*0740*/  IMAD R5, R2, R7, RZ ;  /* 0x0000000702057224 */ /* 0x000fe200078e02ff */
[----:B--2---:R-:W1:Y:S01]  /*0750*/  MUFU.RCP R8, R8 ;  /* 0x0000000800087308 */ /* 0x004e620000001000 */
[----:B------:R-:W-:-:S04]  /*0760*/  IMAD.MOV.U32 R2, RZ, RZ, RZ ;  /* 0x000000ffff027224 */ /* 0x000fc800078e00ff */
[----:B------:R-:W-:-:S03]  /*0770*/  IMAD.HI.U32 R2, R3, R5, R2 ;  /* 0x0000000503027227 */ /* 0x000fc600078e0002 */
[----:B------:R-:W2:Y:S03]  /*0780*/  I2F.RP R3, R19 ;  /* 0x0000001300037306 */ /* 0x000ea60000209400 */
[----:B------:R-:W-:-:S04]  /*0790*/  IMAD.HI.U32 R2, R2, R9, RZ ;  /* 0x0000000902027227 */ /* 0x000fc800078e00ff */
[----:B------:R-:W-:Y:S02]  /*07a0*/  IMAD R0, R2, R0, R9 ;  /* 0x0000000002007224 */ /* 0x000fe400078e0209 */
[----:B-1----:R-:W-:Y:S01]  /*07b0*/  VIADD R6, R8, 0xffffffe ;  /* 0x0ffffffe08067836 */ /* 0x002fe20000000000 */
[----:B------:R-:W-:Y:S02]  /*07c0*/  MOV R8, 0x400 ;  /* 0x0000040000087802 */ /* 0x000fe40000000f00 */
[----:B------:R-:W-:Y:S02]  /*07d0*/  ISETP.GT.U32.AND P1, PT, R7, R0, PT ;  /* 0x000000000700720c */ /* 0x000fe40003f24070 */
[----:B------:R-:W-:Y:S01]  /*07e0*/  R2UR UR11, R8 ;  /* 0x00000000080b72ca */ /* 0x000fe200000e0000 */
[----:B--2---:R-:W1:Y:S10]  /*07f0*/  MUFU.RCP R3, R3 ;  /* 0x0000000300037308 */ /* 0x004e740000001000 */
[----:B------:R-:W-:-:S02]  /*0800*/  @!P1 IMAD.IADD R0, R0, 0x1, -R7 ;  /* 0x0000000100009824 */ /* 0x000fc400078e0a07 */
[----:B------:R-:W-:Y:S01]  /*0810*/  @!P1 VIADD R2, R2, 0x1 ;  /* 0x0000000102029836 */ /* 0x000fe20000000000 */
[----:B------:R-:W-:Y:S01]  /*0820*/  ISETP.NE.AND P1, PT, R11, RZ, PT ;  /* 0x000000ff0b00720c */ /* 0x000fe20003f25270 */
[----:B0-----:R-:W-:Y:S01]  /*0830*/  ULEA UR11, UR4, UR11, 0x18 ;  /* 0x0000000b040b7291 */ /* 0x001fe2000f8ec0ff */
[----:B------:R-:W-:Y:S02]  /*0840*/  ISETP.GE.U32.AND P0, PT, R0, R7, PT ;  /* 0x000000070000720c */ /* 0x000fe40003f06070 */
[----:B------:R-:W-:Y:S01]  /*0850*/  LOP3.LUT R0, R12, R11, RZ, 0x3c, !PT ;  /* 0x0000000b0c007212 */ /* 0x000fe200078e3cff */
[----:B-1----:R-:W-:Y:S01]  /*0860*/  VIADD R5, R3, 0xffffffe ;  /* 0x0ffffffe03057836 */ /* 0x002fe20000000000 */
[----:B------:R-:W-:Y:S02]  /*0870*/  F2I.FTZ.U32.TRUNC.NTZ R7, R6 ;  /* 0x0000000600077305 */ /* 0x000fe4000021f000 */
[----:B------:R-:W-:Y:S02]  /*0880*/  ISETP.GE.AND P2, PT, R0, RZ, PT ;  /* 0x000000ff0000720c */ /* 0x000fe40003f46270 */
[----:B------:R-:W0:Y:S04]  /*0890*/  LDS R34, [UR11] ;  /* 0x0000000bff227984 */ /* 0x000e280008000800 */
[----:B------:R1:W2:Y:S01]  /*08a0*/  F2I.FTZ.U32.TRUNC.NTZ R3, R5 ;  /* 0x0000000500037305 */ /* 0x0002a2000021f000 */
[----:B------:R-:W-:-:S04]  /*08b0*/  @P0 VIADD R2, R2, 0x1 ;  /* 0x0000000102020836 */ /* 0x000fc80000000000 */
[----:B------:R-:W-:Y:S02]  /*08c0*/  IMAD.MOV.U32 R85, RZ, RZ, R2 ;  /* 0x000000ffff557224 */ /* 0x000fe400078e0002 */
[----:B------:R-:W-:Y:S02]  /*08d0*/  IMAD.SHL.U32 R2, R13, 0x40, RZ ;  /* 0x000000400d027824 */ /* 0x000fe400078e00ff */
[----:B------:R-:W-:Y:S01]  /*08e0*/  @!P2 IMAD.MOV R85, RZ, RZ, -R85 ;  /* 0x000000ffff55a224 */ /* 0x000fe200078e0a55 */
[----:B------:R-:W-:Y:S02]  /*08f0*/  @!P1 LOP3.LUT R85, RZ, R11, RZ, 0x33, !PT ;  /* 0x0000000bff559212 */ /* 0x000fe400078e33ff */
[----:B-1----:R-:W-:-:S03]  /*0900*/  LOP3.LUT R5, R2, 0x80, RZ, 0xc0, !PT ;  /* 0x0000008002057812 */ /* 0x002fc600078ec0ff */
[----:B------:R-:W-:Y:S02]  /*0910*/  IMAD.MOV R0, RZ, RZ, -R85 ;  /* 0x000000ffff007224 */ /* 0x000fe400078e0a55 */
[----:B--2---:R-:W-:Y:S02]  /*0920*/  IMAD.MOV R8, RZ, RZ, -R3 ;  /* 0x000000ffff087224 */ /* 0x004fe400078e0a03 */
[----:B------:R-:W-:Y:S02]  /*0930*/  IMAD R0, R11, R0, R12 ;  /* 0x000000000b007224 */ /* 0x000fe400078e020c */
[----:B------:R-:W-:Y:S02]  /*0940*/  IMAD.MOV.U32 R2, RZ, RZ, R8 ;  /* 0x000000ffff027224 */ /* 0x000fe400078e0008 */
[----:B------:R-:W-:Y:S02]  /*0950*/  IMAD.IADD R0, R10, 0x1, R0 ;  /* 0x000000010a007824 */ /* 0x000fe400078e0200 */
[----:B------:R-:W-:-:S02]  /*0960*/  IMAD R9, R2, R19, RZ ;  /* 0x0000001302097224 */ /* 0x000fc400078e02ff */
[----:B------:R-:W-:Y:S01]  /*0970*/  IMAD R6, R0, 0x100, R5 ;  /* 0x0000010000067824 */ /* 0x000fe200078e0205 */
[----:B------:R-:W-:Y:S01]  /*0980*/  LOP3.LUT R5, R104, 0x7f, RZ, 0xc0, !PT ;  /* 0x0000007f68057812 */ /* 0x000fe200078ec0ff */
[----:B------:R-:W-:Y:S02]  /*0990*/  IMAD.IADD R0, R105, 0x1, R86 ;  /* 0x0000000169007824 */ /* 0x000fe400078e0256 */
[----:B------:R-:W-:Y:S02]  /*09a0*/  IMAD.SHL.U32 R85, R85, 0x100, RZ ;  /* 0x0000010055557824 */ /* 0x000fe400078e00ff */
[----:B------:R-:W-:Y:S02]  /*09b0*/  IMAD.MOV.U32 R2, RZ, RZ, RZ ;  /* 0x000000ffff027224 */ /* 0x000fe400078e00ff */
[----:B------:R-:W-:Y:S02]  /*09c0*/  IMAD.MOV R11, RZ, RZ, -R7 ;  /* 0x000000ffff0b7224 */ /* 0x000fe400078e0a07 */
[----:B------:R-:W-:Y:S01]  /*09d0*/  IMAD.HI.U32 R2, R3, R9, R2 ;  /* 0x0000000903027227 */ /* 0x000fe200078e0002 */
[----:B------:R-:W-:-:S03]  /*09e0*/  LOP3.LUT R3, R85, 0x83, R0, 0xf8, !PT ;  /* 0x0000008355037812 */ /* 0x000fc600078ef800 */
[----:B------:R-:W-:Y:S01]  /*09f0*/  IMAD.IADD R0, R5, 0x1, R6 ;  /* 0x0000000105007824 */ /* 0x000fe200078e0206 */
[----:B------:R-:W-:Y:S01]  /*0a00*/  IABS R10, R3 ;  /* 0x00000003000a7213 */ /* 0x000fe20000000000 */
[----:B------:R-:W-:Y:S01]  /*0a10*/  IMAD R9, R11, R4, RZ ;  /* 0x000000040b097224 */ /* 0x000fe200078e02ff */
[----:B------:R-:W-:Y:S01]  /*0a20*/  LOP3.LUT R11, R3, 0x4, RZ, 0xfc, !PT ;  /* 0x00000004030b7812 */ /* 0x000fe200078efcff */
[----:B------:R-:W-:Y:S01]  /*0a30*/  IMAD.MOV.U32 R6, RZ, RZ, RZ ;  /* 0x000000ffff067224 */ /* 0x000fe200078e00ff */
[----:B------:R-:W-:-:S03]  /*0a40*/  IABS R8, R0 ;  /* 0x0000000000087213 */ /* 0x000fc60000000000 */
[----:B------:R-:W-:-:S04]  /*0a50*/  IMAD.HI.U32 R7, R7, R9, R6 ;  /* 0x0000000907077227 */ /* 0x000fc800078e0006 */
[----:B------:R-:W-:Y:S02]  /*0a60*/  IMAD.MOV.U32 R9, RZ, RZ, R10 ;  /* 0x000000ffff097224 */ /* 0x000fe400078e000a */
[----:B------:R-:W-:-:S04]  /*0a70*/  IMAD.HI.U32 R2, R2, R8, RZ ;  /* 0x0000000802027227 */ /* 0x000fc800078e00ff */
[----:B------:R-:W-:-:S04]  /*0a80*/  IMAD.HI.U32 R6, R7, R9, RZ ;  /* 0x0000000907067227 */ /* 0x000fc800078e00ff */
[----:B------:R-:W-:Y:S02]  /*0a90*/  IMAD.MOV R10, RZ, RZ, -R6 ;  /* 0x000000ffff0a7224 */ /* 0x000fe400078e0a06 */
[----:B------:R-:W-:Y:S01]  /*0aa0*/  IMAD.MOV R6, RZ, RZ, -R2 ;  /* 0x000000ffff067224 */ /* 0x000fe200078e0a02 */
[----:B------:R-:W-:Y:S06]  /*0ab0*/  BAR.SYNC.DEFER_BLOCKING 0x0 ;  /* 0x0000000000007b1d */ /* 0x000fec0000010000 */
[----:B0-----:R-:W-:Y:S05]  /*0ac0*/  BRA.U UP0, `(.L_x_5) ;  /* 0x0000000100187547 */ /* 0x001fea000b800000 */
[----:B------:R-:W-:Y:S01]  /*0ad0*/  ELECT P0, URZ, PT ;  /* 0x0000000000ff782f */ /* 0x000fe20003800000 */
[----:B------:R-:W-:Y:S01]  /*0ae0*/  IMAD.MOV.U32 R2, RZ, RZ, 0x1 ;  /* 0x00000001ff027424 */ /* 0x000fe200078e00ff */
[----:B------:R-:W-:Y:S11]  /*0af0*/  UVIRTCOUNT.DEALLOC.SMPOOL 0x80 ;  /* 0x000000800000784c */ /* 0x000ff60000000000 */
[----:B------:R-:W-:-:S04]  /*0b00*/  @P0 MOV R12, 0x40 ;  /* 0x00000040000c0802 */ /* 0x000fc80000000f00 */
[----:B------:R-:W-:-:S05]  /*0b10*/  @P0 LEA R13, R13, R12, 0x18 ;  /* 0x0000000c0d0d0211 */ /* 0x000fca00078ec0ff */
[----:B------:R0:W-:Y:S02]  /*0b20*/  @P0 STS.U8 [R13], R2 ;  /* 0x000000020d000388 */ /* 0x0001e40000000000 */
.L_x_5:
[----:B------:R-:W-:Y:S01]  /*0b30*/  IMAD R6, R19, R6, R8 ;  /* 0x0000000613067224 */ /* 0x000fe200078e0208 */
[----:B------:R-:W-:Y:S01]  /*0b40*/  ISETP.GE.AND P4, PT, R11, RZ, PT ;  /* 0x000000ff0b00720c */ /* 0x000fe20003f86270 */
[C---:B------:R-:W-:Y:S01]  /*0b50*/  IMAD R9, R4.reuse, R10, R9 ;  /* 0x0000000a04097224 */ /* 0x040fe200078e0209 */
[----:B------:R-:W-:Y:S01]  /*0b60*/  IABS R11, R11 ;  /* 0x0000000b000b7213 */ /* 0x000fe20000000000 */
[----:B------:R-:W1:Y:S01]  /*0b70*/  LDC.64 R82, c[0x0][0x3a8] ;  /* 0x0000ea00ff527b82 */ /* 0x000e620000000a00 */
[----:B------:R-:W-:Y:S01]  /*0b80*/  ISETP.GT.U32.AND P0, PT, R19, R6, PT ;  /* 0x000000061300720c */ /* 0x000fe20003f04070 */
[----:B------:R-:W2:Y:S01]  /*0b90*/  LDCU.128 UR16, c[0x0][0x380] ;  /* 0x00007000ff1077ac */ /* 0x000ea20008000c00 */
[----:B------:R-:W-:Y:S01]  /*0ba0*/  LOP3.LUT R8, R3, 0x8, RZ, 0xfc, !PT ;  /* 0x0000000803087812 */ /* 0x000fe200078efcff */
[----:B0-----:R-:W-:Y:S01]  /*0bb0*/  IMAD.HI.U32 R2, R7, R11, RZ ;  /* 0x0000000b07027227 */ /* 0x001fe200078e00ff */
[----:B------:R-:W-:Y:S01]  /*0bc0*/  ISETP.GT.U32.AND P2, PT, R4, R9, PT ;  /* 0x000000090400720c */ /* 0x000fe20003f44070 */
[----:B------:R-:W-:Y:S01]  /*0bd0*/  UMOV UR4, 0x1 ;  /* 0x0000000100047882 */ /* 0x000fe20000000000 */
[----:B------:R-:W-:Y:S01]  /*0be0*/  IABS R13, R8 ;  /* 0x00000008000d7213 */ /* 0x000fe20000000000 */
[----:B------:R-:W-:Y:S01]  /*0bf0*/  UIADD3 UR8, UPT, UPT, UR11, 0x4000, URZ ;  /* 0x000040000b087890 */ /* 0x000fe2000fffe0ff */
[----:B------:R-:W-:Y:S01]  /*0c00*/  ISETP.GE.AND P1, PT, R8, RZ, PT ;  /* 0x000000ff0800720c */ /* 0x000fe20003f26270 */
[----:B------:R-:W-:Y:S01]  /*0c10*/  IMAD.MOV R8, RZ, RZ, -R2 ;  /* 0x000000ffff087224 */ /* 0x000fe200078e0a02 */
[----:B------:R-:W-:Y:S01]  /*0c20*/  LOP3.LUT R14, R3, 0x10, RZ, 0xfc, !PT ;  /* 0x00000010030e7812 */ /* 0x000fe200078efcff */
[----:B------:R-:W-:Y:S01]  /*0c30*/  IMAD.HI.U32 R2, R7, R13, RZ ;  /* 0x0000000d07027227 */ /* 0x000fe200078e00ff */
[----:B------:R-:W-:Y:S01]  /*0c40*/  LOP3.LUT R12, R3, 0xc, RZ, 0xfc, !PT ;  /* 0x0000000c030c7812 */ /* 0x000fe200078efcff */
[----:B------:R-:W0:Y:S01]  /*0c50*/  LDCU UR5, c[0x0][0x3b0] ;  /* 0x00007600ff0577ac */ /* 0x000e220008000800 */
[----:B------:R-:W-:Y:S01]  /*0c60*/  IABS R17, R14 ;  /* 0x0000000e00117213 */ /* 0x000fe20000000000 */
[----:B------:R-:W-:Y:S01]  /*0c70*/  @!P0 IMAD.IADD R6, R6, 0x1, -R19 ;  /* 0x0000000106068824 */ /* 0x000fe200078e0a13 */
[----:B------:R-:W-:Y:S01]  /*0c80*/  IABS R15, R12 ;  /* 0x0000000c000f7213 */ /* 0x000fe20000000000 */
[----:B------:R-:W-:Y:S01]  /*0c90*/  IMAD.MOV R10, RZ, RZ, -R2 ;  /* 0x000000ffff0a7224 */ /* 0x000fe200078e0a02 */
[----:B------:R-:W-:Y:S01]  /*0ca0*/  ISETP.GE.AND P0, PT, R12, RZ, PT ;  /* 0x000000ff0c00720c */ /* 0x000fe20003f06270 */
[----:B------:R-:W-:Y:S01]  /*0cb0*/  @!P2 IMAD.IADD R9, R9, 0x1, -R4 ;  /* 0x000000010909a824 */ /* 0x000fe200078e0a04 */
[----:B------:R-:W-:Y:S01]  /*0cc0*/  ISETP.GT.U32.AND P6, PT, R19, R6, PT ;  /* 0x000000061300720c */ /* 0x000fe20003fc4070 */
[C---:B------:R-:W-:Y:S01]  /*0cd0*/  IMAD R13, R4.reuse, R10, R13 ;  /* 0x0000000a040d7224 */ /* 0x040fe200078e020d */
[----:B------:R-:W-:Y:S01]  /*0ce0*/  LOP3.LUT R10, R3, 0x14, RZ, 0xfc, !PT ;  /* 0x00000014030a7812 */ /* 0x000fe200078efcff */
[----:B------:R-:W-:Y:S01]  /*0cf0*/  IMAD.HI.U32 R2, R7, R17, RZ ;  /* 0x0000001107027227 */ /* 0x000fe200078e00ff */
[----:B------:R-:W-:-:S02]  /*0d00*/  ISETP.GT.U32.AND P5, PT, R4, R9, PT ;  /* 0x000000090400720c */ /* 0x000fc40003fa4070 */
[C---:B------:R-:W-:Y:S01]  /*0d10*/  ISETP.GT.U32.AND P2, PT, R4.reuse, R13, PT ;  /* 0x0000000d0400720c */ /* 0x040fe20003f44070 */
[----:B------:R-:W-:Y:S01]  /*0d20*/  IMAD.MOV R2, RZ, RZ, -R2 ;  /* 0x000000ffff027224 */ /* 0x000fe200078e0a02 */
[C---:B------:R-:W-:Y:S01]  /*0d30*/  LOP3.LUT R12, R3.reuse, 0x18, RZ, 0xfc, !PT ;  /* 0x00000018030c7812 */ /* 0x040fe200078efcff */
[C---:B------:R-:W-:Y:S01]  /*0d40*/  IMAD R11, R4.reuse, R8, R11 ;  /* 0x00000008040b7224 */ /* 0x040fe200078e020b */
[C---:B------:R-:W-:Y:S01]  /*0d50*/  LOP3.LUT R16, R3.reuse, 0x1c, RZ, 0xfc, !PT ;  /* 0x0000001c03107812 */ /* 0x040fe200078efcff */
[----:B------:R-:W-:Y:S01]  /*0d60*/  IMAD R17, R4, R2, R17 ;  /* 0x0000000204117224 */ /* 0x000fe200078e0211 */
[----:B------:R-:W-:Y:S01]  /*0d70*/  IABS R21, R12 ;  /* 0x0000000c00157213 */ /* 0x000fe20000000000 */
[----:B------:R-:W-:Y:S01]  /*0d80*/  @!P6 IMAD.IADD R6, R6, 0x1, -R19 ;  /* 0x000000010606e824 */ /* 0x000fe200078e0a13 */
[----:B------:R-:W-:Y:S01]  /*0d90*/  ISETP.GE.AND P6, PT, R3, RZ, PT ;  /* 0x000000ff0300720c */ /* 0x000fe20003fc6270 */
[----:B------:R-:W-:Y:S01]  /*0da0*/  IMAD.HI.U32 R8, R7, R15, RZ ;  /* 0x0000000f07087227 */ /* 0x000fe200078e00ff */
[----:B------:R-:W-:-:S02]  /*0db0*/  IABS R19, R10 ;  /* 0x0000000a00137213 */ /* 0x000fc40000000000 */
[C---:B------:R-:W-:Y:S01]  /*0dc0*/  ISETP.GT.U32.AND P3, PT, R4.reuse, R11, PT ;  /* 0x0000000b0400720c */ /* 0x040fe20003f64070 */
[--C-:B------:R-:W-:Y:S01]  /*0dd0*/  @!P5 IMAD.IADD R9, R9, 0x1, -R4.reuse ;  /* 0x000000010909d824 */ /* 0x100fe200078e0a04 */
[----:B------:R-:W-:Y:S01]  /*0de0*/  IABS R23, R16 ;  /* 0x0000001000177213 */ /* 0x000fe20000000000 */
[----:B------:R-:W-:Y:S01]  /*0df0*/  @!P2 IMAD.IADD R13, R13, 0x1, -R4 ;  /* 0x000000010d0da824 */ /* 0x000fe200078e0a04 */
[----:B------:R-:W-:Y:S01]  /*0e00*/  LOP3.LUT R18, R3, 0x34, RZ, 0xfc, !PT ;  /* 0x0000003403127812 */ /* 0x000fe200078efcff */
[----:B------:R-:W-:Y:S01]  /*0e10*/  IMAD.HI.U32 R2, R7, R19, RZ ;  /* 0x0000001307027227 */ /* 0x000fe200078e00ff */
[C---:B------:R-:W-:Y:S02]  /*0e20*/  LOP3.LUT R20, R3.reuse, 0x54, RZ, 0xfc, !PT ;  /* 0x0000005403147812 */ /* 0x040fe400078efcff */
[C---:B------:R-:W-:Y:S01]  /*0e30*/  ISETP.GT.U32.AND P2, PT, R4.reuse, R13, PT ;  /* 0x0000000d0400720c */ /* 0x040fe20003f44070 */
[----:B------:R-:W-:Y:S01]  /*0e40*/  @!P6 IMAD.MOV R9, RZ, RZ, -R9 ;  /* 0x000000ffff09e224 */ /* 0x000fe200078e0a09 */
[C---:B------:R-:W-:Y:S01]  /*0e50*/  ISETP.GT.U32.AND P6, PT, R4.reuse, R17, PT ;  /* 0x000000110400720c */ /* 0x040fe20003fc4070 */
[----:B------:R-:W-:Y:S01]  /*0e60*/  IMAD.MOV R2, RZ, RZ, -R2 ;  /* 0x000000ffff027224 */ /* 0x000fe200078e0a02 */
[----:B------:R-:W-:Y:S01]  /*0e70*/  IABS R35, R18 ;  /* 0x0000001200237213 */ /* 0x000fe20000000000 */
[----:B------:R-:W-:Y:S01]  /*0e80*/  IMAD.MOV R8, RZ, RZ, -R8 ;  /* 0x000000ffff087224 */ /* 0x000fe200078e0a08 */
[----:B------:R-:W-:Y:S01]  /*0e90*/  IABS R53, R20 ;  /* 0x0000001400357213 */ /* 0x000fe20000000000 */
[C---:B------:R-:W-:Y:S01]  /*0ea0*/  IMAD R19, R4.reuse, R2, R19 ;  /* 0x0000000204137224 */ /* 0x040fe200078e0213 */
[C---:B------:R-:W-:Y:S01]  /*0eb0*/  LOP3.LUT R22, R3.reuse, 0x58, RZ, 0xfc, !PT ;  /* 0x0000005803167812 */ /* 0x040fe200078efcff */
[----:B------:R-:W-:Y:S01]  /*0ec0*/  IMAD R15, R4, R8, R15 ;  /* 0x00000008040f7224 */ /* 0x000fe200078e020f */
[----:B------:R-:W-:Y:S01]  /*0ed0*/  LOP3.LUT R24, R3, 0x5c, RZ, 0xfc, !PT ;  /* 0x0000005c03187812 */ /* 0x000fe200078efcff */
[----:B------:R-:W-:Y:S01]  /*0ee0*/  IMAD.HI.U32 R2, R7, R21, RZ ;  /* 0x0000001507027227 */ /* 0x000fe200078e00ff */
[----:B------:R-:W-:-:S02]  /*0ef0*/  IABS R55, R22 ;  /* 0x0000001600377213 */ /* 0x000fc40000000000 */
[----:B------:R-:W-:Y:S01]  /*0f00*/  IABS R57, R24 ;  /* 0x0000001800397213 */ /* 0x000fe20000000000 */
[--C-:B------:R-:W-:Y:S01]  /*0f10*/  @!P6 IMAD.IADD R17, R17, 0x1, -R4.reuse ;  /* 0x000000011111e824 */ /* 0x100fe200078e0a04 */
[----:B------:R-:W-:Y:S01]  /*0f20*/  LOP3.LUT R26, R3, 0x60, RZ, 0xfc, !PT ;  /* 0x00000060031a7812 */ /* 0x000fe200078efcff */
[--C-:B------:R-:W-:Y:S01]  /*0f30*/  @!P2 IMAD.IADD R13, R13, 0x1, -R4.reuse ;  /* 0x000000010d0da824 */ /* 0x100fe200078e0a04 */
[C---:B------:R-:W-:Y:S01]  /*0f40*/  ISETP.GT.U32.AND P2, PT, R4.reuse, R19, PT ;  /* 0x000000130400720c */ /* 0x040fe20003f44070 */
[----:B------:R-:W-:Y:S01]  /*0f50*/  @!P3 IMAD.IADD R11, R11, 0x1, -R4 ;  /* 0x000000010b0bb824 */ /* 0x000fe200078e0a04 */
[C---:B------:R-:W-:Y:S01]  /*0f60*/  ISETP.GT.U32.AND P6, PT, R4.reuse, R17, PT ;  /* 0x000000110400720c */ /* 0x040fe20003fc4070 */
[----:B------:R-:W-:Y:S01]  /*0f70*/  IMAD.MOV R8, RZ, RZ, -R2 ;  /* 0x000000ffff087224 */ /* 0x000fe200078e0a02 */
[C---:B------:R-:W-:Y:S01]  /*0f80*/  ISETP.GT.U32.AND P3, PT, R4.reuse, R15, PT ;  /* 0x0000000f0400720c */ /* 0x040fe20003f64070 */
[----:B------:R-:W-:Y:S01]  /*0f90*/  IMAD.HI.U32 R2, R7, R23, RZ ;  /* 0x0000001707027227 */ /* 0x000fe200078e00ff */
[----:B------:R-:W-:-:S02]  /*0fa0*/  ISETP.GT.U32.AND P5, PT, R4, R11, PT ;  /* 0x0000000b0400720c */ /* 0x000fc40003fa4070 */
[----:B------:R-:W-:Y:S01]  /*0fb0*/  IABS R59, R26 ;  /* 0x0000001a003b7213 */ /* 0x000fe20000000000 */
[----:B------:R-:W-:Y:S01]  /*0fc0*/  IMAD.MOV R2, RZ, RZ, -R2 ;  /* 0x000000ffff027224 */ /* 0x000fe200078e0a02 */
[C---:B------:R-:W-:Y:S01]  /*0fd0*/  LOP3.LUT R28, R3.reuse, 0x64, RZ, 0xfc, !PT ;  /* 0x00000064031c7812 */ /* 0x040fe200078efcff */
[----:B------:R-:W-:Y:S01]  /*0fe0*/  @!P1 IMAD.MOV R13, RZ, RZ, -R13 ;  /* 0x000000ffff0d9224 */ /* 0x000fe200078e0a0d */
[----:B------:R-:W-:Y:S01]  /*0ff0*/  LOP3.LUT R30, R3, 0x68, RZ, 0xfc, !PT ;  /* 0x00000068031e7812 */ /* 0x000fe200078efcff */
[----:B------:R-:W-:Y:S01]  /*1000*/  IMAD R23, R4, R2, R23 ;  /* 0x0000000204177224 */ /* 0x000fe200078e0217 */
[----:B------:R-:W-:Y:S01]  /*1010*/  IABS R61, R28 ;  /* 0x0000001c003d7213 */ /* 0x000fe20000000000 */
[--C-:B------:R-:W-:Y:S01]  /*1020*/  @!P2 IMAD.IADD R19, R19, 0x1, -R4.reuse ;  /* 0x000000011313a824 */ /* 0x100fe200078e0a04 */
[----:B------:R-:W-:Y:S01]  /*1030*/  ISETP.GE.AND P2, PT, R12, RZ, PT ;  /* 0x000000ff0c00720c */ /* 0x000fe20003f46270 */
[--C-:B------:R-:W-:Y:S01]  /*1040*/  @!P6 IMAD.IADD R17, R17, 0x1, -R4.reuse ;  /* 0x000000011111e824 */ /* 0x100fe200078e0a04 */
[C---:B------:R-:W-:Y:S01]  /*1050*/  ISETP.GT.U32.AND P6, PT, R4.reuse, R23, PT ;  /* 0x000000170400720c */ /* 0x040fe20003fc4070 */
[--C-:B------:R-:W-:Y:S01]  /*1060*/  @!P3 IMAD.IADD R15, R15, 0x1, -R4.reuse ;  /* 0x000000010f0fb824 */ /* 0x100fe200078e0a04 */
[C---:B------:R-:W-:Y:S01]  /*1070*/  ISETP.GT.U32.AND P1, PT, R4.reuse, R19, PT ;  /* 0x000000130400720c */ /* 0x040fe20003f24070 */
[----:B------:R-:W-:Y:S01]  /*1080*/  @!P5 IMAD.IADD R11, R11, 0x1, -R4 ;  /* 0x000000010b0bd824 */ /* 0x000fe200078e0a04 */
[C---:B------:R-:W-:Y:S01]  /*1090*/  LOP3.LUT R12, R3.reuse, 0x28, RZ, 0xfc, !PT ;  /* 0x00000028030c7812 */ /* 0x040fe200078efcff */
[C---:B------:R-:W-:Y:S01]  /*10a0*/  IMAD R21, R4.reuse, R8, R21 ;  /* 0x0000000804157224 */ /* 0x040fe200078e0215 */
[----:B------:R-:W-:Y:S01]  /*10b0*/  ISETP.GT.U32.AND P3, PT, R4, R15, PT ;  /* 0x0000000f0400720c */ /* 0x000fe20003f64070 */
[----:B------:R-:W-:Y:S01]  /*10c0*/  @!P4 IMAD.MOV R11, RZ, RZ, -R11 ;  /* 0x000000ffff0bc224 */ /* 0x000fe200078e0a0b */
[----:B------:R-:W-:Y:S01]  /*10d0*/  LOP3.LUT R8, R3, 0x20, RZ, 0xfc, !PT ;  /* 0x0000002003087812 */ /* 0x000fe200078efcff */
[----:B------:R-:W-:Y:S01]  /*10e0*/  IMAD.MOV.U32 R50, RZ, RZ, R6 ;  /* 0x000000ffff327224 */ /* 0x000fe200078e0006 */
[----:B------:R-:W-:Y:S01]  /*10f0*/  ISETP.GE.AND P4, PT, R10, RZ, PT ;  /* 0x000000ff0a00720c */ /* 0x000fe20003f86270 */
[----:B-1----:R-:W-:Y:S01]  /*1100*/  IMAD.SHL.U32 R87, R82, 0x2, RZ ;  /* 0x0000000252577824 */ /* 0x002fe200078e00ff */
[----:B------:R-:W-:Y:S01]  /*1110*/  IABS R25, R8 ;  /* 0x0000000800197213 */ /* 0x000fe20000000000 */
[--C-:B------:R-:W-:Y:S01]  /*1120*/  @!P6 IMAD.IADD R23, R23, 0x1, -R4.reuse ;  /* 0x000000011717e824 */ /* 0x100fe200078e0a04 */
[----:B------:R-:W-:Y:S01]  /*1130*/  LOP3.LUT R10, R3, 0x24, RZ, 0xfc, !PT ;  /* 0x00000024030a7812 */ /* 0x000fe200078efcff */
[----:B------:R-:W-:Y:S01]  /*1140*/  @!P1 IMAD.IADD R19, R19, 0x1, -R4 ;  /* 0x0000000113139824 */ /* 0x000fe200078e0a04 */
[----:B------:R-:W-:Y:S01]  /*1150*/  ISETP.GE.AND P1, PT, R8, RZ, PT ;  /* 0x000000ff0800720c */ /* 0x000fe20003f26270 */
[----:B------:R-:W-:Y:S01]  /*1160*/  IMAD.HI.U32 R2, R7, R25, RZ ;  /* 0x0000001907027227 */ /* 0x000fe200078e00ff */
[----:B------:R-:W-:-:S02]  /*1170*/  IABS R27, R10 ;  /* 0x0000000a001b7213 */ /* 0x000fc40000000000 */
[C---:B------:R-:W-:Y:S01]  /*1180*/  ISETP.GT.U32.AND P6, PT, R4.reuse, R23, PT ;  /* 0x000000170400720c */ /* 0x040fe20003fc4070 */
[----:B------:R-:W-:Y:S01]  /*1190*/  @!P3 IMAD.IADD R15, R15, 0x1, -R4 ;  /* 0x000000010f0fb824 */ /* 0x000fe200078e0a04 */
[----:B------:R-:W-:Y:S01]  /*11a0*/  ISETP.GT.U32.AND P3, PT, R4, R21, PT ;  /* 0x000000150400720c */ /* 0x000fe20003f64070 */
[----:B------:R-:W-:Y:S01]  /*11b0*/  IMAD.MOV R8, RZ, RZ, -R2 ;  /* 0x000000ffff087224 */ /* 0x000fe200078e0a02 */
[----:B------:R-:W-:Y:S01]  /*11c0*/  IABS R29, R12 ;  /* 0x0000000c001d7213 */ /* 0x000fe20000000000 */
[----:B------:R-:W-:Y:S01]  /*11d0*/  IMAD.HI.U32 R2, R7, R27, RZ ;  /* 0x0000001b07027227 */ /* 0x000fe200078e00ff */
[----:B------:R-:W-:Y:S02]  /*11e0*/  ISETP.GE.AND P5, PT, R14, RZ, PT ;  /* 0x000000ff0e00720c */ /* 0x000fe40003fa6270 */
[C---:B------:R-:W-:Y:S01]  /*11f0*/  LOP3.LUT R14, R3.reuse, 0x2c, RZ, 0xfc, !PT ;  /* 0x0000002c030e7812 */ /* 0x040fe200078efcff */
[----:B------:R-:W-:Y:S01]  /*1200*/  IMAD.MOV R2, RZ, RZ, -R2 ;  /* 0x000000ffff027224 */ /* 0x000fe200078e0a02 */
[----:B------:R-:W-:Y:S01]  /*1210*/  IABS R63, R30 ;  /* 0x0000001e003f7213 */ /* 0x000fe20000000000 */
[----:B------:R-:W-:Y:S01]  /*1220*/  @!P0 IMAD.MOV R15, RZ, RZ, -R15 ;  /* 0x000000ffff0f8224 */ /* 0x000fe200078e0a0f */
[----:B------:R-:W-:Y:S01]  /*1230*/  IABS R31, R14 ;  /* 0x0000000e001f7213 */ /* 0x000fe20000000000 */
[----:B------:R-:W-:Y:S01]  /*1240*/  IMAD R27, R4, R2, R27 ;  /* 0x00000002041b7224 */ /* 0x000fe200078e021b */
[----:B------:R-:W-:Y:S01]  /*1250*/  LOP3.LUT R32, R3, 0x78, RZ, 0xfc, !PT ;  /* 0x0000007803207812 */ /* 0x000fe200078efcff */
[--C-:B------:R-:W-:Y:S01]  /*1260*/  @!P6 IMAD.IADD R23, R23, 0x1, -R4.reuse ;  /* 0x000000011717e824 */ /* 0x100fe200078e0a04 */
[----:B------:R-:W-:Y:S01]  /*1270*/  R2UR UR10, R34 ;  /* 0x00000000220a72ca */ /* 0x000fe200000e0000 */
[----:B------:R-:W-:Y:S01]  /*1280*/  @!P3 IMAD.IADD R21, R21, 0x1, -R4 ;  /* 0x000000011515b824 */ /* 0x000fe200078e0a04 */
[----:B------:R-:W-:Y:S01]  /*1290*/  ISETP.GT.U32.AND P6, PT, R4, R27, PT ;  /* 0x0000001b0400720c */ /* 0x000fe20003fc4070 */
[----:B------:R-:W-:Y:S01]  /*12a0*/  IMAD.HI.U32 R2, R7, R29, RZ ;  /* 0x0000001d07027227 */ /* 0x000fe200078e00ff */
[----:B------:R-:W-:-:S02]  /*12b0*/  ISETP.GE.AND P3, PT, R16, RZ, PT ;  /* 0x000000ff1000720c */ /* 0x000fc40003f66270 */
[C---:B------:R-:W-:Y:S01]  /*12c0*/  ISETP.GT.U32.AND P0, PT, R4.reuse, R21, PT ;  /* 0x000000150400720c */ /* 0x040fe20003f04070 */
[C---:B------:R-:W-:Y:S01]  /*12d0*/  IMAD R25, R4.reuse, R8, R25 ;  /* 0x0000000804197224 */ /* 0x040fe200078e0219 */
[----:B------:R-:W-:Y:S01]  /*12e0*/  LOP3.LUT R16, R3, 0x30, RZ, 0xfc, !PT ;  /* 0x0000003003107812 */ /* 0x000fe200078efcff */
[----:B------:R-:W-:Y:S01]  /*12f0*/  IMAD.MOV R2, RZ, RZ, -R2 ;  /* 0x000000ffff027224 */ /* 0x000fe200078e0a02 */
[----:B------:R-:W-:Y:S01]  /*1300*/  IABS R71, R32 ;  /* 0x0000002000477213 */ /* 0x000fe20000000000 */
[----:B------:R-:W-:Y:S01]  /*1310*/  @!P4 IMAD.MOV R19, RZ, RZ, -R19 ;  /* 0x000000ffff13c224 */ /* 0x000fe200078e0a13 */
[----:B------:R-:W-:Y:S01]  /*1320*/  IABS R33, R16 ;  /* 0x0000001000217213 */ /* 0x000fe20000000000 */
[----:B------:R-:W-:Y:S02]  /*1330*/  IMAD R29, R4, R2, R29 ;  /* 0x00000002041d7224 */ /* 0x000fe400078e021d */
[----:B------:R-:W-:Y:S02]  /*1340*/  @!P6 IMAD.IADD R27, R27, 0x1, -R4 ;  /* 0x000000011b1be824 */ /* 0x000fe400078e0a04 */
[----:B------:R-:W-:-:S03]  /*1350*/  IMAD.HI.U32 R2, R7, R33, RZ ;  /* 0x0000002107027227 */ /* 0x000fc600078e00ff */
[C---:B------:R-:W-:Y:S01]  /*1360*/  ISETP.GT.U32.AND P4, PT, R4.reuse, R27, PT ;  /* 0x0000001b0400720c */ /* 0x040fe20003f84070 */
[----:B------:R-:W-:Y:S01]  /*1370*/  @!P0 IMAD.IADD R21, R21, 0x1, -R4 ;  /* 0x0000000115158824 */ /* 0x000fe200078e0a04 */
[----:B------:R-:W-:Y:S01]  /*1380*/  ISETP.GT.U32.AND P0, PT, R4, R25, PT ;  /* 0x000000190400720c */ /* 0x000fe20003f04070 */
[----:B------:R-:W-:Y:S02]  /*1390*/  IMAD.MOV R2, RZ, RZ, -R2 ;  /* 0x000000ffff027224 */ /* 0x000fe400078e0a02 */
[----:B------:R-:W-:-:S04]  /*13a0*/  IMAD.HI.U32 R8, R7, R31, RZ ;  /* 0x0000001f07087227 */ /* 0x000fc800078e00ff */
[C---:B------:R-:W-:Y:S02]  /*13b0*/  IMAD R33, R4.reuse, R2, R33 ;  /* 0x0000000204217224 */ /* 0x040fe400078e0221 */
[----:B------:R-:W-:Y:S02]  /*13c0*/  IMAD.MOV R8, RZ, RZ, -R8 ;  /* 0x000000ffff087224 */ /* 0x000fe400078e0a08 */
[--C-:B------:R-:W-:Y:S01]  /*13d0*/  @!P4 IMAD.IADD R27, R27, 0x1, -R4.reuse ;  /* 0x000000011b1bc824 */ /* 0x100fe200078e0a04 */
[----:B------:R-:W-:Y:S01]  /*13e0*/  ISETP.GT.U32.AND P4, PT, R4, R33, PT ;  /* 0x000000210400720c */ /* 0x000fe20003f84070 */
[----:B------:R-:W-:Y:S01]  /*13f0*/  @!P0 IMAD.IADD R25, R25, 0x1, -R4 ;  /* 0x0000000119198824 */ /* 0x000fe200078e0a04 */
[----:B------:R-:W-:Y:S01]  /*1400*/  ISETP.GE.AND P0, PT, R10, RZ, PT ;  /* 0x000000ff0a00720c */ /* 0x000fe20003f06270 */
[C---:B------:R-:W-:Y:S01]  /*1410*/  IMAD R31, R4.reuse, R8, R31 ;  /* 0x00000008041f7224 */ /* 0x040fe200078e021f */
[----:B------:R-:W-:Y:S01]  /*1420*/  LOP3.LUT R8, R3, 0x38, RZ, 0xfc, !PT ;  /* 0x0000003803087812 */ /* 0x000fe200078efcff */
[----:B------:R-:W-:Y:S01]  /*1430*/  @!P3 IMAD.MOV R23, RZ, RZ, -R23 ;  /* 0x000000ffff17b224 */ /* 0x000fe200078e0a17 */
[C---:B------:R-:W-:Y:S01]  /*1440*/  ISETP.GT.U32.AND P6, PT, R4.reuse, R25, PT ;  /* 0x000000190400720c */ /* 0x040fe20003fc4070 */
[----:B------:R-:W-:Y:S01]  /*1450*/  IMAD.HI.U32 R2, R7, R35, RZ ;  /* 0x0000002307027227 */ /* 0x000fe200078e00ff */
[----:B------:R-:W-:-:S02]  /*1460*/  ISETP.GT.U32.AND P3, PT, R4, R31, PT ;  /* 0x0000001f0400720c */ /* 0x000fc40003f64070 */
[----:B------:R-:W-:Y:S01]  /*1470*/  IABS R37, R8 ;  /* 0x0000000800257213 */ /* 0x000fe20000000000 */
[----:B------:R-:W-:Y:S01]  /*1480*/  @!P5 IMAD.MOV R17, RZ, RZ, -R17 ;  /* 0x000000ffff11d224 */ /* 0x000fe200078e0a11 */
[C---:B------:R-:W-:Y:S01]  /*1490*/  ISETP.GT.U32.AND P5, PT, R4.reuse, R29, PT ;  /* 0x0000001d0400720c */ /* 0x040fe20003fa4070 */
[----:B------:R-:W-:Y:S01]  /*14a0*/  @!P4 IMAD.IADD R33, R33, 0x1, -R4 ;  /* 0x000000012121c824 */ /* 0x000fe200078e0a04 */
[----:B------:R-:W-:Y:S01]  /*14b0*/  LOP3.LUT R10, R3, 0x3c, RZ, 0xfc, !PT ;  /* 0x0000003c030a7812 */ /* 0x000fe200078efcff */
[----:B------:R-:W-:Y:S02]  /*14c0*/  IMAD.MOV R2, RZ, RZ, -R2 ;  /* 0x000000ffff027224 */ /* 0x000fe400078e0a02 */
[----:B------:R-:W-:Y:S01]  /*14d0*/  @!P0 IMAD.MOV R27, RZ, RZ, -R27 ;  /* 0x000000ffff1b8224 */ /* 0x000fe200078e0a1b */
[C---:B------:R-:W-:Y:S01]  /*14e0*/  ISETP.GT.U32.AND P4, PT, R4.reuse, R33, PT ;  /* 0x000000210400720c */ /* 0x040fe20003f84070 */
[--C-:B------:R-:W-:Y:S01]  /*14f0*/  @!P6 IMAD.IADD R25, R25, 0x1, -R4.reuse ;  /* 0x000000011919e824 */ /* 0x100fe200078e0a04 */
[----:B------:R-:W-:Y:S01]  /*1500*/  IABS R39, R10 ;  /* 0x0000000a00277213 */ /* 0x000fe20000000000 */
[----:B------:R-:W-:Y:S01]  /*1510*/  IMAD R35, R4, R2, R35 ;  /* 0x0000000204237224 */ /* 0x000fe200078e0223 */
[----:B------:R-:W-:Y:S01]  /*1520*/  ISETP.GE.AND P6, PT, R14, RZ, PT ;  /* 0x000000ff0e00720c */ /* 0x000fe20003fc6270 */
[----:B------:R-:W-:Y:S01]  /*1530*/  @!P3 IMAD.IADD R31, R31, 0x1, -R4 ;  /* 0x000000011f1fb824 */ /* 0x000fe200078e0a04 */
[----:B------:R-:W-:Y:S01]  /*1540*/  LOP3.LUT R14, R3, 0x44, RZ, 0xfc, !PT ;  /* 0x00000044030e7812 */ /* 0x000fe200078efcff */
[----:B------:R-:W-:Y:S01]  /*1550*/  IMAD.HI.U32 R2, R7, R37, RZ ;  /* 0x0000002507027227 */ /* 0x000fe200078e00ff */
[----:B------:R-:W-:-:S02]  /*1560*/  ISETP.GT.U32.AND P0, PT, R4, R35, PT ;  /* 0x000000230400720c */ /* 0x000fc40003f04070 */
[----:B------:R-:W-:Y:S01]  /*1570*/  IABS R43, R14 ;  /* 0x0000000e002b7213 */ /* 0x000fe20000000000 */
[----:B------:R-:W-:Y:S01]  /*1580*/  @!P1 IMAD.MOV R25, RZ, RZ, -R25 ;  /* 0x000000ffff199224 */ /* 0x000fe200078e0a19 */
[----:B------:R-:W-:Y:S01]  /*1590*/  ISETP.GT.U32.AND P1, PT, R4, R31, PT ;  /* 0x0000001f0400720c */ /* 0x000fe20003f24070 */
[----:B------:R-:W-:Y:S02]  /*15a0*/  IMAD.MOV R2, RZ, RZ, -R2 ;  /* 0x000000ffff027224 */ /* 0x000fe400078e0a02 */
[----:B------:R-:W-:Y:S01]  /*15b0*/  @!P5 IMAD.IADD R29, R29, 0x1, -R4 ;  /* 0x000000011d1dd824 */ /* 0x000fe200078e0a04 */
[----:B------:R-:W-:Y:S01]  /*15c0*/  ISETP.GE.AND P5, PT, R16, RZ, PT ;  /* 0x000000ff1000720c */ /* 0x000fe20003fa6270 */
[C---:B------:R-:W-:Y:S01]  /*15d0*/  IMAD R37, R4.reuse, R2, R37 ;  /* 0x0000000204257224 */ /* 0x040fe200078e0225 */
[----:B------:R-:W-:Y:S01]  /*15e0*/  LOP3.LUT R16, R3, 0x48, RZ, 0xfc, !PT ;  /* 0x0000004803107812 */ /* 0x000fe200078efcff */
[----:B------:R-:W-:Y:S01]  /*15f0*/  IMAD.HI.U32 R2, R7, R39, RZ ;  /* 0x0000002707027227 */ /* 0x000fe200078e00ff */
[----:B------:R-:W-:-:S02]  /*1600*/  ISETP.GT.U32.AND P3, PT, R4, R29, PT ;  /* 0x0000001d0400720c */ /* 0x000fc40003f64070 */
[----:B------:R-:W-:Y:S01]  /*1610*/  IABS R47, R16 ;  /* 0x00000010002f7213 */ /* 0x000fe20000000000 */
[----:B------:R-:W-:Y:S01]  /*1620*/  @!P4 IMAD.IADD R33, R33, 0x1, -R4 ;  /* 0x000000012121c824 */ /* 0x000fe200078e0a04 */
[----:B------:R-:W-:Y:S01]  /*1630*/  ISETP.GT.U32.AND P4, PT, R4, R37, PT ;  /* 0x000000250400720c */ /* 0x000fe20003f84070 */
[----:B------:R-:W-:Y:S02]  /*1640*/  IMAD.MOV R2, RZ, RZ, -R2 ;  /* 0x000000ffff027224 */ /* 0x000fe400078e0a02 */
[----:B------:R-:W-:Y:S01]  /*1650*/  @!P2 IMAD.MOV R21, RZ, RZ, -R21 ;  /* 0x000000ffff15a224 */ /* 0x000fe200078e0a15 */
[----:B------:R-:W-:Y:S01]  /*1660*/  ISETP.GE.AND P2, PT, R12, RZ, PT ;  /* 0x000000ff0c00720c */ /* 0x000fe20003f46270 */
[--C-:B------:R-:W-:Y:S01]  /*1670*/  @!P1 IMAD.IADD R31, R31, 0x1, -R4.reuse ;  /* 0x000000011f1f9824 */ /* 0x100fe200078e0a04 */
[----:B------:R-:W-:Y:S01]  /*1680*/  LOP3.LUT R12, R3, 0x40, RZ, 0xfc, !PT ;  /* 0x00000040030c7812 */ /* 0x000fe200078efcff */
[----:B------:R-:W-:Y:S01]  /*1690*/  IMAD R39, R4, R2, R39 ;  /* 0x0000000204277224 */ /* 0x000fe200078e0227 */
[----:B------:R-:W-:Y:S01]  /*16a0*/  ISETP.GE.AND P1, PT, R8, RZ, PT ;  /* 0x000000ff0800720c */ /* 0x000fe20003f26270 */
[----:B------:R-:W-:Y:S01]  /*16b0*/  @!P6 IMAD.MOV R31, RZ, RZ, -R31 ;  /* 0x000000ffff1fe224 */ /* 0x000fe200078e0a1f */
[----:B------:R-:W-:Y:S01]  /*16c0*/  IABS R41, R12 ;  /* 0x0000000c00297213 */ /* 0x000fe20000000000 */
[--C-:B------:R-:W-:Y:S01]  /*16d0*/  @!P0 IMAD.IADD R35, R35, 0x1, -R4.reuse ;  /* 0x0000000123238824 */ /* 0x100fe200078e0a04 */
[----:B------:R-:W-:Y:S01]  /*16e0*/  ISETP.GT.U32.AND P6, PT, R4, R39, PT ;  /* 0x000000270400720c */ /* 0x000fe20003fc4070 */
[--C-:B------:R-:W-:Y:S01]  /*16f0*/  @!P3 IMAD.IADD R29, R29, 0x1, -R4.reuse ;  /* 0x000000011d1db824 */ /* 0x100fe200078e0a04 */
[----:B------:R-:W-:Y:S01]  /*1700*/  ISETP.GE.AND P3, PT, R18, RZ, PT ;  /* 0x000000ff1200720c */ /* 0x000fe20003f66270 */
[----:B------:R-:W-:Y:S01]  /*1710*/  @!P4 IMAD.IADD R37, R37, 0x1, -R4 ;  /* 0x000000012525c824 */ /* 0x000fe200078e0a04 */
[----:B------:R-:W-:Y:S01]  /*1720*/  ISETP.GT.U32.AND P4, PT, R4, R35, PT ;  /* 0x000000230400720c */ /* 0x000fe20003f84070 */
[----:B------:R-:W-:Y:S01]  /*1730*/  IMAD.HI.U32 R8, R7, R41, RZ ;  /* 0x0000002907087227 */ /* 0x000fe200078e00ff */
[----:B------:R-:W-:-:S02]  /*1740*/  LOP3.LUT R18, R3, 0x50, RZ, 0xfc, !PT ;  /* 0x0000005003127812 */ /* 0x000fc400078efcff */
[----:B------:R-:W-:Y:S01]  /*1750*/  ISETP.GE.AND P0, PT, R10, RZ, PT ;  /* 0x000000ff0a00720c */ /* 0x000fe20003f06270 */
[----:B------:R-:W-:Y:S01]  /*1760*/  @!P2 IMAD.MOV R29, RZ, RZ, -R29 ;  /* 0x000000ffff1da224 */ /* 0x000fe200078e0a1d */
[C---:B------:R-:W-:Y:S01]  /*1770*/  ISETP.GT.U32.AND P2, PT, R4.reuse, R37, PT ;  /* 0x000000250400720c */ /* 0x040fe20003f44070 */
[----:B------:R-:W-:Y:S01]  /*1780*/  IMAD.MOV R8, RZ, RZ, -R8 ;  /* 0x000000ffff087224 */ /* 0x000fe200078e0a08 */
[----:B------:R-:W-:Y:S01]  /*1790*/  IABS R51, R18 ;  /* 0x0000001200337213 */ /* 0x000fe20000000000 */
[----:B------:R-:W-:Y:S02]  /*17a0*/  @!P6 IMAD.IADD R39, R39, 0x1, -R4 ;  /* 0x000000012727e824 */ /* 0x000fe400078e0a04 */
[C---:B------:R-:W-:Y:S02]  /*17b0*/  IMAD R41, R4.reuse, R8, R41 ;  /* 0x0000000804297224 */ /* 0x040fe400078e0229 */
[----:B------:R-:W-:Y:S01]  /*17c0*/  IMAD.HI.U32 R2, R7, R43, RZ ;  /* 0x0000002b07027227 */ /* 0x000fe200078e00ff */
[----:B------:R-:W-:-:S03]  /*17d0*/  ISETP.GT.U32.AND P6, PT, R4, R39, PT ;  /* 0x000000270400720c */ /* 0x000fc60003fc4070 */
[--C-:B------:R-:W-:Y:S01]  /*17e0*/  @!P4 IMAD.IADD R35, R35, 0x1, -R4.reuse ;  /* 0x000000012323c824 */ /* 0x100fe200078e0a04 */
[----:B------:R-:W-:Y:S01]  /*17f0*/  ISETP.GT.U32.AND P4, PT, R4, R41, PT ;  /* 0x000000290400720c */ /* 0x000fe20003f84070 */
[----:B------:R-:W-:Y:S01]  /*1800*/  @!P2 IMAD.IADD R37, R37, 0x1, -R4 ;  /* 0x000000012525a824 */ /* 0x000fe200078e0a04 */
[----:B------:R-:W-:Y:S01]  /*1810*/  ISETP.GE.AND P2, PT, R14, RZ, PT ;  /* 0x000000ff0e00720c */ /* 0x000fe20003f46270 */
[----:B------:R-:W-:Y:S01]  /*1820*/  IMAD.MOV R2, RZ, RZ, -R2 ;  /* 0x000000ffff027224 */ /* 0x000fe200078e0a02 */
[----:B------:R-:W-:Y:S01]  /*1830*/  LOP3.LUT R14, R3, 0x4c, RZ, 0xfc, !PT ;  /* 0x0000004c030e7812 */ /* 0x000fe200078efcff */
[----:B------:R-:W-:Y:S01]  /*1840*/  @!P5 IMAD.MOV R33, RZ, RZ, -R33 ;  /* 0x000000ffff21d224 */ /* 0x000fe200078e0a21 */
[----:B------:R-:W-:Y:S01]  /*1850*/  ISETP.GE.AND P5, PT, R12, RZ, PT ;  /* 0x000000ff0c00720c */ /* 0x000fe20003fa6270 */
[----:B------:R-:W-:Y:S01]  /*1860*/  IMAD R43, R4, R2, R43 ;  /* 0x00000002042b7224 */ /* 0x000fe200078e022b */
[----:B------:R-:W-:Y:S01]  /*1870*/  IABS R49, R14 ;  /* 0x0000000e00317213 */ /* 0x000fe20000000000 */
[----:B------:R-:W-:-:S02]  /*1880*/  @!P6 IMAD.IADD R39, R39, 0x1, -R4 ;  /* 0x000000012727e824 */ /* 0x000fc400078e0a04 */
[----:B------:R-:W-:Y:S01]  /*1890*/  IMAD.HI.U32 R8, R7, R47, RZ ;  /* 0x0000002f07087227 */ /* 0x000fe200078e00ff */
[----:B------:R-:W-:-:S03]  /*18a0*/  ISETP.GT.U32.AND P6, PT, R4, R43, PT ;  /* 0x0000002b0400720c */ /* 0x000fc60003fc4070 */
[----:B------:R-:W-:-:S04]  /*18b0*/  IMAD.HI.U32 R2, R7, R49, RZ ;  /* 0x0000003107027227 */ /* 0x000fc800078e00ff */
[----:B------:R-:W-:Y:S02]  /*18c0*/  @!P4 IMAD.IADD R41, R41, 0x1, -R4 ;  /* 0x000000012929c824 */ /* 0x000fe400078e0a04 */
[----:B------:R-:W-:Y:S02]  /*18d0*/  IMAD.MOV R12, RZ, RZ, -R2 ;  /* 0x000000ffff0c7224 */ /* 0x000fe400078e0a02 */
[----:B------:R-:W-:Y:S01]  /*18e0*/  IMAD.MOV R8, RZ, RZ, -R8 ;  /* 0x000000ffff087224 */ /* 0x000fe200078e0a08 */
[C---:B------:R-:W-:Y:S01]  /*18f0*/  ISETP.GT.U32.AND P4, PT, R4.reuse, R41, PT ;  /* 0x000000290400720c */ /* 0x040fe20003f84070 */
[C---:B------:R-:W-:Y:S02]  /*1900*/  IMAD R49, R4.reuse, R12, R49 ;  /* 0x0000000c04317224 */ /* 0x040fe400078e0231 */
[----:B------:R-:W-:Y:S02]  /*1910*/  @!P6 IMAD.IADD R43, R43, 0x1, -R4 ;  /* 0x000000012b2be824 */ /* 0x000fe400078e0a04 */
[----:B------:R-:W-:Y:S01]  /*1920*/  IMAD.HI.U32 R10, R7, R53, RZ ;  /* 0x00000035070a7227 */ /* 0x000fe200078e00ff */
[----:B------:R-:W-:-:S03]  /*1930*/  ISETP.GT.U32.AND P6, PT, R4, R49, PT ;  /* 0x000000310400720c */ /* 0x000fc60003fc4070 */
[C---:B------:R-:W-:Y:S02]  /*1940*/  IMAD R47, R4.reuse, R8, R47 ;  /* 0x00000008042f7224 */ /* 0x040fe400078e022f */
[----:B------:R-:W-:Y:S02]  /*1950*/  IMAD.MOV R10, RZ, RZ, -R10 ;  /* 0x000000ffff0a7224 */ /* 0x000fe400078e0a0a */
[----:B------:R-:W-:Y:S01]  /*1960*/  @!P4 IMAD.IADD R41, R41, 0x1, -R4 ;  /* 0x000000012929c824 */ /* 0x000fe200078e0a04 */
[----:B------:R-:W-:Y:S01]  /*1970*/  ISETP.GT.U32.AND P4, PT, R4, R47, PT ;  /* 0x0000002f0400720c */ /* 0x000fe20003f84070 */
[----:B------:R-:W-:-:S04]  /*1980*/  IMAD.HI.U32 R8, R7, R51, RZ ;  /* 0x0000003307087227 */ /* 0x000fc800078e00ff */
[C---:B------:R-:W-:Y:S02]  /*1990*/  IMAD R53, R4.reuse, R10, R53 ;  /* 0x0000000a04357224 */ /* 0x040fe400078e0235 */
[----:B------:R-:W-:Y:S02]  /*19a0*/  IMAD.MOV R8, RZ, RZ, -R8 ;  /* 0x000000ffff087224 */ /* 0x000fe400078e0a08 */
[----:B------:R-:W-:Y:S01]  /*19b0*/  @!P6 IMAD.IADD R49, R49, 0x1, -R4 ;  /* 0x000000013131e824 */ /* 0x000fe200078e0a04 */
[C---:B------:R-:W-:Y:S01]  /*19c0*/  ISETP.GT.U32.AND P6, PT, R4.reuse, R53, PT ;  /* 0x000000350400720c */ /* 0x040fe20003fc4070 */
[----:B------:R-:W-:Y:S02]  /*19d0*/  IMAD R51, R4, R8, R51 ;  /* 0x0000000804337224 */ /* 0x000fe400078e0233 */
[----:B------:R-:W-:-:S04]  /*19e0*/  IMAD.HI.U32 R2, R7, R55, RZ ;  /* 0x0000003707027227 */ /* 0x000fc800078e00ff */
[----:B------:R-:W-:Y:S01]  /*19f0*/  @!P4 IMAD.IADD R47, R47, 0x1, -R4 ;  /* 0x000000012f2fc824 */ /* 0x000fe200078e0a04 */
[----:B------:R-:W-:Y:S01]  /*1a00*/  ISETP.GT.U32.AND P4, PT, R4, R51, PT ;  /* 0x000000330400720c */ /* 0x000fe20003f84070 */
[----:B------:R-:W-:Y:S02]  /*1a10*/  IMAD.MOV R8, RZ, RZ, -R2 ;  /* 0x000000ffff087224 */ /* 0x000fe400078e0a02 */
[----:B------:R-:W-:-:S04]  /*1a20*/  IMAD.HI.U32 R2, R7, R57, RZ ;  /* 0x0000003907027227 */ /* 0x000fc800078e00ff */
[----:B------:R-:W-:Y:S02]  /*1a30*/  @!P6 IMAD.IADD R53, R53, 0x1, -R4 ;  /* 0x000000013535e824 */ /* 0x000fe400078e0a04 */
[----:B------:R-:W-:Y:S02]  /*1a40*/  IMAD.MOV R2, RZ, RZ, -R2 ;  /* 0x000000ffff027224 */ /* 0x000fe400078e0a02 */
[----:B------:R-:W-:Y:S01]  /*1a50*/  @!P3 IMAD.MOV R35, RZ, RZ, -R35 ;  /* 0x000000ffff23b224 */ /* 0x000fe200078e0a23 */
[C---:B------:R-:W-:Y:S01]  /*1a60*/  ISETP.GT.U32.AND P6, PT, R4.reuse, R53, PT ;  /* 0x000000350400720c */ /* 0x040fe20003fc4070 */
[C---:B------:R-:W-:Y:S01]  /*1a70*/  IMAD R57, R4.reuse, R2, R57 ;  /* 0x0000000204397224 */ /* 0x040fe200078e0239 */
[----:B------:R-:W-:Y:S01]  /*1a80*/  ISETP.GT.U32.AND P3, PT, R4, R43, PT ;  /* 0x0000002b0400720c */ /* 0x000fe20003f64070 */
[----:B------:R-:W-:-:S04]  /*1a90*/  IMAD.HI.U32 R2, R7, R59, RZ ;  /* 0x0000003b07027227 */ /* 0x000fc800078e00ff */
[----:B------:R-:W-:Y:S01]  /*1aa0*/  @!P4 IMAD.IADD R51, R51, 0x1, -R4 ;  /* 0x000000013333c824 */ /* 0x000fe200078e0a04 */
[C---:B------:R-:W-:Y:S01]  /*1ab0*/  ISETP.GT.U32.AND P4, PT, R4.reuse, R47, PT ;  /* 0x0000002f0400720c */ /* 0x040fe20003f84070 */
[----:B------:R-:W-:Y:S02]  /*1ac0*/  IMAD.MOV R10, RZ, RZ, -R2 ;  /* 0x000000ffff0a7224 */ /* 0x000fe400078e0a02 */
[C---:B------:R-:W-:Y:S02]  /*1ad0*/  IMAD R55, R4.reuse, R8, R55 ;  /* 0x0000000804377224 */ /* 0x040fe400078e0237 */
[C---:B------:R-:W-:Y:S02]  /*1ae0*/  IMAD R59, R4.reuse, R10, R59 ;  /* 0x0000000a043b7224 */ /* 0x040fe400078e023b */
[----:B------:R-:W-:Y:S02]  /*1af0*/  @!P6 IMAD.IADD R53, R53, 0x1, -R4 ;  /* 0x000000013535e824 */ /* 0x000fe400078e0a04 */
[----:B------:R-:W-:Y:S01]  /*1b00*/  IMAD.HI.U32 R2, R7, R61, RZ ;  /* 0x0000003d07027227 */ /* 0x000fe200078e00ff */
[----:B------:R-:W-:-:S03]  /*1b10*/  ISETP.GT.U32.AND P6, PT, R4, R59, PT ;  /* 0x0000003b0400720c */ /* 0x000fc60003fc4070 */
[----:B------:R-:W-:Y:S01]  /*1b20*/  @!P1 IMAD.MOV R37, RZ, RZ, -R37 ;  /* 0x000000ffff259224 */ /* 0x000fe200078e0a25 */
[C---:B------:R-:W-:Y:S01]  /*1b30*/  ISETP.GT.U32.AND P1, PT, R4.reuse, R49, PT ;  /* 0x000000310400720c */ /* 0x040fe20003f24070 */
[--C-:B------:R-:W-:Y:S01]  /*1b40*/  @!P3 IMAD.IADD R43, R43, 0x1, -R4.reuse ;  /* 0x000000012b2bb824 */ /* 0x100fe200078e0a04 */
[C---:B------:R-:W-:Y:S01]  /*1b50*/  ISETP.GT.U32.AND P3, PT, R4.reuse, R55, PT ;  /* 0x000000370400720c */ /* 0x040fe20003f64070 */
[----:B------:R-:W-:Y:S01]  /*1b60*/  @!P4 IMAD.IADD R47, R47, 0x1, -R4 ;  /* 0x000000012f2fc824 */ /* 0x000fe200078e0a04 */
[C---:B------:R-:W-:Y:S01]  /*1b70*/  ISETP.GT.U32.AND P4, PT, R4.reuse, R57, PT ;  /* 0x000000390400720c */ /* 0x040fe20003f84070 */
[----:B------:R-:W-:Y:S01]  /*1b80*/  @!P0 IMAD.MOV R39, RZ, RZ, -R39 ;  /* 0x000000ffff278224 */ /* 0x000fe200078e0a27 */
[----:B------:R-:W-:Y:S01]  /*1b90*/  ISETP.GT.U32.AND P0, PT, R4, R51, PT ;  /* 0x000000330400720c */ /* 0x000fe20003f04070 */
[----:B------:R-:W-:Y:S02]  /*1ba0*/  IMAD.MOV R2, RZ, RZ, -R2 ;  /* 0x000000ffff027224 */ /* 0x000fe400078e0a02 */
[----:B------:R-:W-:-:S02]  /*1bb0*/  @!P6 IMAD.IADD R59, R59, 0x1, -R4 ;  /* 0x000000013b3be824 */ /* 0x000fc400078e0a04 */
[----:B------:R-:W-:Y:S02]  /*1bc0*/  IMAD R61, R4, R2, R61 ;  /* 0x00000002043d7224 */ /* 0x000fe400078e023d */
[----:B------:R-:W-:-:S03]  /*1bd0*/  IMAD.HI.U32 R8, R7, R63, RZ ;  /* 0x0000003f07087227 */ /* 0x000fc600078e00ff */
[----:B------:R-:W-:Y:S01]  /*1be0*/  ISETP.GT.U32.AND P6, PT, R4, R61, PT ;  /* 0x0000003d0400720c */ /* 0x000fe20003fc4070 */
[--C-:B------:R-:W-:Y:S01]  /*1bf0*/  @!P1 IMAD.IADD R49, R49, 0x1, -R4.reuse ;  /* 0x0000000131319824 */ /* 0x100fe200078e0a04 */
[----:B------:R-:W-:Y:S01]  /*1c00*/  ISETP.GE.AND P1, PT, R16, RZ, PT ;  /* 0x000000ff1000720c */ /* 0x000fe20003f26270 */
[--C-:B------:R-:W-:Y:S01]  /*1c10*/  @!P3 IMAD.IADD R55, R55, 0x1, -R4.reuse ;  /* 0x000000013737b824 */ /* 0x100fe200078e0a04 */
[----:B------:R-:W-:Y:S01]  /*1c20*/  ISETP.GE.AND P3, PT, R18, RZ, PT ;  /* 0x000000ff1200720c */ /* 0x000fe20003f66270 */
[--C-:B------:R-:W-:Y:S01]  /*1c30*/  @!P4 IMAD.IADD R57, R57, 0x1, -R4.reuse ;  /* 0x000000013939c824 */ /* 0x100fe200078e0a04 */
[----:B------:R-:W-:Y:S01]  /*1c40*/  ISETP.GE.AND P4, PT, R20, RZ, PT ;  /* 0x000000ff1400720c */ /* 0x000fe20003f86270 */
[----:B------:R-:W-:Y:S01]  /*1c50*/  @!P0 IMAD.IADD R51, R51, 0x1, -R4 ;  /* 0x0000000133338824 */ /* 0x000fe200078e0a04 */
[----:B------:R-:W-:Y:S01]  /*1c60*/  ISETP.GE.AND P0, PT, R14, RZ, PT ;  /* 0x000000ff0e00720c */ /* 0x000fe20003f06270 */
[----:B------:R-:W-:Y:S01]  /*1c70*/  IMAD.MOV R8, RZ, RZ, -R8 ;  /* 0x000000ffff087224 */ /* 0x000fe200078e0a08 */
[----:B------:R-:W-:Y:S01]  /*1c80*/  LOP3.LUT R16, R3, 0x6c, RZ, 0xfc, !PT ;  /* 0x0000006c03107812 */ /* 0x000fe200078efcff */
[----:B------:R-:W-:Y:S01]  /*1c90*/  IMAD.HI.U32 R10, R7, R71, RZ ;  /* 0x00000047070a7227 */ /* 0x000fe200078e00ff */
[----:B------:R-:W-:-:S02]  /*1ca0*/  LOP3.LUT R18, R3, 0x70, RZ, 0xfc, !PT ;  /* 0x0000007003127812 */ /* 0x000fc400078efcff */
[C---:B------:R-:W-:Y:S01]  /*1cb0*/  LOP3.LUT R20, R3.reuse, 0x74, RZ, 0xfc, !PT ;  /* 0x0000007403147812 */ /* 0x040fe200078efcff */
[----:B------:R-:W-:Y:S01]  /*1cc0*/  IMAD R63, R4, R8, R63 ;  /* 0x00000008043f7224 */ /* 0x000fe200078e023f */
[----:B------:R-:W-:Y:S01]  /*1cd0*/  LOP3.LUT R14, R3, 0x7c, RZ, 0xfc, !PT ;  /* 0x0000007c030e7812 */ /* 0x000fe200078efcff */
[----:B------:R-:W-:Y:S01]  /*1ce0*/  @!P6 IMAD.IADD R61, R61, 0x1, -R4 ;  /* 0x000000013d3de824 */ /* 0x000fe200078e0a04 */
[----:B------:R-:W-:Y:S01]  /*1cf0*/  IABS R65, R16 ;  /* 0x0000001000417213 */ /* 0x000fe20000000000 */
[----:B------:R-:W-:Y:S01]  /*1d00*/  @!P4 IMAD.MOV R53, RZ, RZ, -R53 ;  /* 0x000000ffff35c224 */ /* 0x000fe200078e0a35 */
[----:B------:R-:W-:Y:S01]  /*1d10*/  IABS R67, R18 ;  /* 0x0000001200437213 */ /* 0x000fe20000000000 */
[----:B------:R-:W-:Y:S01]  /*1d20*/  @!P0 IMAD.MOV R49, RZ, RZ, -R49 ;  /* 0x000000ffff318224 */ /* 0x000fe200078e0a31 */
[----:B------:R-:W-:Y:S01]  /*1d30*/  IABS R69, R20 ;  /* 0x0000001400457213 */ /* 0x000fe20000000000 */
[----:B------:R-:W-:Y:S01]  /*1d40*/  IMAD.HI.U32 R2, R7, R65, RZ ;  /* 0x0000004107027227 */ /* 0x000fe200078e00ff */
[----:B------:R-:W-:-:S02]  /*1d50*/  IABS R12, R14 ;  /* 0x0000000e000c7213 */ /* 0x000fc40000000000 */
[C---:B------:R-:W-:Y:S01]  /*1d60*/  ISETP.GT.U32.AND P6, PT, R4.reuse, R63, PT ;  /* 0x0000003f0400720c */ /* 0x040fe20003fc4070 */
[----:B------:R-:W-:Y:S01]  /*1d70*/  IMAD.HI.U32 R3, R7, R67, RZ ;  /* 0x0000004307037227 */ /* 0x000fe200078e00ff */
[----:B------:R-:W-:-:S03]  /*1d80*/  ISETP.GT.U32.AND P0, PT, R4, R61, PT ;  /* 0x0000003d0400720c */ /* 0x000fc60003f04070 */
[----:B------:R-:W-:-:S04]  /*1d90*/  IMAD.HI.U32 R8, R7, R69, RZ ;  /* 0x0000004507087227 */ /* 0x000fc800078e00ff */
[----:B------:R-:W-:-:S04]  /*1da0*/  IMAD.HI.U32 R7, R7, R12, RZ ;  /* 0x0000000c07077227 */ /* 0x000fc800078e00ff */
[----:B------:R-:W-:Y:S02]  /*1db0*/  IMAD.MOV R73, RZ, RZ, -R7 ;  /* 0x000000ffff497224 */ /* 0x000fe400078e0a07 */
[----:B------:R-:W-:Y:S02]  /*1dc0*/  IMAD.MOV.U32 R7, RZ, RZ, R41 ;  /* 0x000000ffff077224 */ /* 0x000fe400078e0029 */
[----:B------:R-:W-:Y:S02]  /*1dd0*/  IMAD.MOV R3, RZ, RZ, -R3 ;  /* 0x000000ffff037224 */ /* 0x000fe400078e0a03 */
[----:B------:R-:W-:Y:S01]  /*1de0*/  @!P5 IMAD.MOV R7, RZ, RZ, -R7 ;  /* 0x000000ffff07d224 */ /* 0x000fe200078e0a07 */
[C---:B------:R-:W-:Y:S01]  /*1df0*/  ISETP.GT.U32.AND P5, PT, R4.reuse, R55, PT ;  /* 0x000000370400720c */ /* 0x040fe20003fa4070 */
[----:B------:R-:W-:Y:S02]  /*1e00*/  IMAD.MOV R2, RZ, RZ, -R2 ;  /* 0x000000ffff027224 */ /* 0x000fe400078e0a02 */
[----:B------:R-:W-:-:S02]  /*1e10*/  IMAD R67, R4, R3, R67 ;  /* 0x0000000304437224 */ /* 0x000fc400078e0243 */
[----:B------:R-:W-:Y:S01]  /*1e20*/  @!P6 IMAD.IADD R63, R63, 0x1, -R4 ;  /* 0x000000013f3fe824 */ /* 0x000fe200078e0a04 */
[C---:B------:R-:W-:Y:S01]  /*1e30*/  ISETP.GT.U32.AND P6, PT, R4.reuse, R57, PT ;  /* 0x000000390400720c */ /* 0x040fe20003fc4070 */
[----:B------:R-:W-:Y:S01]  /*1e40*/  IMAD.MOV R8, RZ, RZ, -R8 ;  /* 0x000000ffff087224 */ /* 0x000fe200078e0a08 */
[C---:B------:R-:W-:Y:S01]  /*1e50*/  ISETP.GT.U32.AND P4, PT, R4.reuse, R67, PT ;  /* 0x000000430400720c */ /* 0x040fe20003f84070 */
[C---:B------:R-:W-:Y:S02]  /*1e60*/  IMAD R65, R4.reuse, R2, R65 ;  /* 0x0000000204417224 */ /* 0x040fe400078e0241 */
[----:B------:R-:W-:Y:S01]  /*1e70*/  IMAD.MOV R10, RZ, RZ, -R10 ;  /* 0x000000ffff0a7224 */ /* 0x000fe200078e0a0a */
[----:B------:R-:W1:Y:S01]  /*1e80*/  LDC.64 R2, c[0x0][0x3a0] ;  /* 0x0000e800ff027b82 */ /* 0x000e620000000a00 */
[C---:B------:R-:W-:Y:S02]  /*1e90*/  IMAD R69, R4.reuse, R8, R69 ;  /* 0x0000000804457224 */ /* 0x040fe400078e0245 */
[----:B------:R-:W-:Y:S01]  /*1ea0*/  @!P1 IMAD.MOV R47, RZ, RZ, -R47 ;  /* 0x000000ffff2f9224 */ /* 0x000fe200078e0a2f */
[C---:B------:R-:W-:Y:S01]  /*1eb0*/  ISETP.GT.U32.AND P1, PT, R4.reuse, R63, PT ;  /* 0x0000003f0400720c */ /* 0x040fe20003f24070 */
[----:B------:R-:W-:Y:S01]  /*1ec0*/  @!P3 IMAD.MOV R51, RZ, RZ, -R51 ;  /* 0x000000ffff33b224 */ /* 0x000fe200078e0a33 */
[C---:B------:R-:W-:Y:S01]  /*1ed0*/  ISETP.GT.U32.AND P3, PT, R4.reuse, R65, PT ;  /* 0x000000410400720c */ /* 0x040fe20003f64070 */
[----:B------:R-:W-:-:S02]  /*1ee0*/  IMAD R71, R4, R10, R71 ;  /* 0x0000000a04477224 */ /* 0x000fc400078e0247 */
[--C-:B------:R-:W-:Y:S01]  /*1ef0*/  @!P5 IMAD.IADD R55, R55, 0x1, -R4.reuse ;  /* 0x000000013737d824 */ /* 0x100fe200078e0a04 */
[C---:B------:R-:W-:Y:S01]  /*1f00*/  ISETP.GT.U32.AND P5, PT, R4.reuse, R69, PT ;  /* 0x000000450400720c */ /* 0x040fe20003fa4070 */
[----:B------:R-:W-:Y:S01]  /*1f10*/  @!P2 IMAD.MOV R43, RZ, RZ, -R43 ;  /* 0x000000ffff2ba224 */ /* 0x000fe200078e0a2b */
[C---:B------:R-:W-:Y:S01]  /*1f20*/  ISETP.GT.U32.AND P2, PT, R4.reuse, R59, PT ;  /* 0x0000003b0400720c */ /* 0x040fe20003f44070 */
[--C-:B------:R-:W-:Y:S01]  /*1f30*/  @!P6 IMAD.IADD R57, R57, 0x1, -R4.reuse ;  /* 0x000000013939e824 */ /* 0x100fe200078e0a04 */
[----:B------:R-:W-:Y:S01]  /*1f40*/  ISETP.GT.U32.AND P6, PT, R4, R71, PT ;  /* 0x000000470400720c */ /* 0x000fe20003fc4070 */
[----:B------:R-:W-:Y:S01]  /*1f50*/  @!P0 IMAD.IADD R61, R61, 0x1, -R4 ;  /* 0x000000013d3d8824 */ /* 0x000fe200078e0a04 */
[----:B------:R-:W-:Y:S01]  /*1f60*/  ISETP.GE.AND P0, PT, R22, RZ, PT ;  /* 0x000000ff1600720c */ /* 0x000fe20003f06270 */
[----:B------:R-:W-:Y:S02]  /*1f70*/  IMAD R41, R4, R73, R12 ;  /* 0x0000004904297224 */ /* 0x000fe400078e020c */
[--C-:B------:R-:W-:Y:S01]  /*1f80*/  @!P4 IMAD.IADD R67, R67, 0x1, -R4.reuse ;  /* 0x000000014343c824 */ /* 0x100fe200078e0a04 */
[----:B------:R-:W-:Y:S01]  /*1f90*/  ISETP.GE.AND P4, PT, R26, RZ, PT ;  /* 0x000000ff1a00720c */ /* 0x000fe20003f86270 */
[--C-:B------:R-:W-:Y:S01]  /*1fa0*/  @!P1 IMAD.IADD R63, R63, 0x1, -R4.reuse ;  /* 0x000000013f3f9824 */ /* 0x100fe200078e0a04 */
[----:B------:R-:W-:Y:S01]  /*1fb0*/  ISETP.GT.U32.AND P1, PT, R4, R41, PT ;  /* 0x000000290400720c */ /* 0x000fe20003f24070 */
[--C-:B------:R-:W-:Y:S01]  /*1fc0*/  @!P3 IMAD.IADD R65, R65, 0x1, -R4.reuse ;  /* 0x000000014141b824 */ /* 0x100fe200078e0a04 */
[----:B------:R-:W-:Y:S01]  /*1fd0*/  ISETP.GE.AND P3, PT, R24, RZ, PT ;  /* 0x000000ff1800720c */ /* 0x000fe20003f66270 */
[--C-:B------:R-:W-:Y:S01]  /*1fe0*/  @!P5 IMAD.IADD R69, R69, 0x1, -R4.reuse ;  /* 0x000000014545d824 */ /* 0x100fe200078e0a04 */
[----:B------:R-:W-:Y:S01]  /*1ff0*/  ISETP.GE.AND P5, PT, R28, RZ, PT ;  /* 0x000000ff1c00720c */ /* 0x000fe20003fa6270 */
[--C-:B------:R-:W-:Y:S01]  /*2000*/  @!P2 IMAD.IADD R59, R59, 0x1, -R4.reuse ;  /* 0x000000013b3ba824 */ /* 0x100fe200078e0a04 */
[----:B------:R-:W-:Y:S01]  /*2010*/  ISETP.NE.U32.AND P2, PT, R5, RZ, PT ;  /* 0x000000ff0500720c */ /* 0x000fe20003f45070 */
[--C-:B------:R-:W-:Y:S01]  /*2020*/  @!P6 IMAD.IADD R71, R71, 0x1, -R4.reuse ;  /* 0x000000014747e824 */ /* 0x100fe200078e0a04 */
[----:B------:R-:W-:Y:S01]  /*2030*/  ISETP.GE.AND P6, PT, R30, RZ, PT ;  /* 0x000000ff1e00720c */ /* 0x000fe20003fc6270 */
[----:B------:R-:W-:Y:S01]  /*2040*/  @!P0 IMAD.MOV R55, RZ, RZ, -R55 ;  /* 0x000000ffff378224 */ /* 0x000fe200078e0a37 */
[C---:B------:R-:W-:Y:S01]  /*2050*/  ISETP.GT.U32.AND P0, PT, R4.reuse, R65, PT ;  /* 0x000000410400720c */ /* 0x040fe20003f04070 */
[----:B------:R-:W-:Y:S01]  /*2060*/  @!P4 IMAD.MOV R59, RZ, RZ, -R59 ;  /* 0x000000ffff3bc224 */ /* 0x000fe200078e0a3b */
[C---:B------:R-:W-:Y:S01]  /*2070*/  ISETP.GT.U32.AND P4, PT, R4.reuse, R71, PT ;  /* 0x000000470400720c */ /* 0x040fe20003f84070 */
[--C-:B------:R-:W-:Y:S01]  /*2080*/  @!P1 IMAD.IADD R41, R41, 0x1, -R4.reuse ;  /* 0x0000000129299824 */ /* 0x100fe200078e0a04 */
[C---:B------:R-:W-:Y:S01]  /*2090*/  ISETP.GT.U32.AND P1, PT, R4.reuse, R67, PT ;  /* 0x000000430400720c */ /* 0x040fe20003f24070 */
[----:B------:R-:W-:Y:S01]  /*20a0*/  @!P3 IMAD.MOV R57, RZ, RZ, -R57 ;  /* 0x000000ffff39b224 */ /* 0x000fe200078e0a39 */
[C---:B------:R-:W-:Y:S01]  /*20b0*/  ISETP.GT.U32.AND P3, PT, R4.reuse, R69, PT ;  /* 0x000000450400720c */ /* 0x040fe20003f64070 */
[----:B------:R-:W-:Y:S01]  /*20c0*/  @!P5 IMAD.MOV R61, RZ, RZ, -R61 ;  /* 0x000000ffff3dd224 */ /* 0x000fe200078e0a3d */
[----:B------:R-:W-:Y:S01]  /*20d0*/  ISETP.GT.U32.AND P5, PT, R4, R41, PT ;  /* 0x000000290400720c */ /* 0x000fe20003fa4070 */
[----:B------:R-:W-:Y:S01]  /*20e0*/  IMAD.SHL.U32 R5, R105, 0x200000, RZ ;  /* 0x0020000069057824 */ /* 0x000fe200078e00ff */
[----:B------:R-:W-:Y:S01]  /*20f0*/  VOTEU.ALL UP1, P2 ;  /* 0x0000000000ff7886 */ /* 0x000fe20001020000 */
[----:B------:R-:W-:Y:S01]  /*2100*/  @!P6 IMAD.MOV R63, RZ, RZ, -R63 ;  /* 0x000000ffff3fe224 */ /* 0x000fe200078e0a3f */
[----:B------:R-:W-:Y:S01]  /*2110*/  ISETP.GE.AND P6, PT, R16, RZ, PT ;  /* 0x000000ff1000720c */ /* 0x000fe20003fc6270 */
[--C-:B------:R-:W-:Y:S01]  /*2120*/  @!P0 IMAD.IADD R65, R65, 0x1, -R4.reuse ;  /* 0x0000000141418824 */ /* 0x100fe200078e0a04 */
[----:B------:R-:W-:Y:S01]  /*2130*/  ISETP.GE.AND P0, PT, R18, RZ, PT ;  /* 0x000000ff1200720c */ /* 0x000fe20003f06270 */
[--C-:B------:R-:W-:Y:S01]  /*2140*/  @!P4 IMAD.IADD R71, R71, 0x1, -R4.reuse ;  /* 0x000000014747c824 */ /* 0x100fe200078e0a04 */
[----:B------:R-:W-:Y:S01]  /*2150*/  ISETP.GE.AND P4, PT, R14, RZ, PT ;  /* 0x000000ff0e00720c */ /* 0x000fe20003f86270 */
[--C-:B------:R-:W-:Y:S01]  /*2160*/  @!P1 IMAD.IADD R67, R67, 0x1, -R4.reuse ;  /* 0x0000000143439824 */ /* 0x100fe200078e0a04 */
[----:B------:R-:W-:Y:S01]  /*2170*/  LOP3.LUT R5, R5, 0x600000, RZ, 0xc0, !PT ;  /* 0x0060000005057812 */ /* 0x000fe200078ec0ff */
[--C-:B------:R-:W-:Y:S01]  /*2180*/  @!P3 IMAD.IADD R69, R69, 0x1, -R4.reuse ;  /* 0x000000014545b824 */ /* 0x100fe200078e0a04 */
[----:B------:R-:W-:Y:S01]  /*2190*/  ISETP.GE.AND P1, PT, R20, RZ, PT ;  /* 0x000000ff1400720c */ /* 0x000fe20003f26270 */
[----:B------:R-:W-:Y:S01]  /*21a0*/  @!P5 IMAD.IADD R41, R41, 0x1, -R4 ;  /* 0x000000012929d824 */ /* 0x000fe200078e0a04 */
[----:B------:R-:W-:Y:S01]  /*21b0*/  ISETP.GE.AND P3, PT, R32, RZ, PT ;  /* 0x000000ff2000720c */ /* 0x000fe20003f66270 */
[----:B-1----:R-:W-:Y:S01]  /*21c0*/  VIADD R8, R2, 0xfffffff0 ;  /* 0xfffffff002087836 */ /* 0x002fe20000000000 */
[----:B------:R-:W-:Y:S01]  /*21d0*/  R2UR UR12, R5 ;  /* 0x00000000050c72ca */ /* 0x000fe200000e0000 */
[----:B------:R-:W-:Y:S01]  /*21e0*/  IMAD.MOV.U32 R5, RZ, RZ, R41 ;  /* 0x000000ffff057224 */ /* 0x000fe200078e0029 */
[----:B------:R-:W-:Y:S01]  /*21f0*/  LOP3.LUT R4, RZ, R45, RZ, 0x33, !PT ;  /* 0x0000002dff047212 */ /* 0x000fe200078e33ff */
[----:B------:R-:W-:Y:S01]  /*2200*/  @!P0 IMAD.MOV R67, RZ, RZ, -R67 ;  /* 0x000000ffff438224 */ /* 0x000fe200078e0a43 */
[----:B------:R-:W-:Y:S01]  /*2210*/  ISETP.GE.AND P0, PT, R0, RZ, PT ;  /* 0x000000ff0000720c */ /* 0x000fe20003f06270 */
[----:B------:R-:W-:Y:S01]  /*2220*/  @!P6 IMAD.MOV R65, RZ, RZ, -R65 ;  /* 0x000000ffff41e224 */ /* 0x000fe200078e0a41 */
[----:B------:R-:W-:Y:S01]  /*2230*/  ISETP.NE.AND P6, PT, R45, RZ, PT ;  /* 0x000000ff2d00720c */ /* 0x000fe20003fc5270 */
[----:B------:R-:W-:Y:S01]  /*2240*/  @!P4 IMAD.MOV R5, RZ, RZ, -R5 ;  /* 0x000000ffff05c224 */ /* 0x000fe200078e0a05 */
[----:B------:R-:W-:Y:S01]  /*2250*/  ISETP.NE.AND P5, PT, R44, RZ, PT ;  /* 0x000000ff2c00720c */ /* 0x000fe20003fa5270 */
[----:B------:R-:W-:Y:S01]  /*2260*/  @!P1 IMAD.MOV R69, RZ, RZ, -R69 ;  /* 0x000000ffff459224 */ /* 0x000fe200078e0a45 */
[C---:B------:R-:W-:Y:S01]  /*2270*/  SEL R28, R4.reuse, R43, !P6 ;  /* 0x0000002b041c7207 */ /* 0x040fe20007000000 */
[----:B------:R-:W-:Y:S01]  /*2280*/  @!P3 IMAD.MOV R71, RZ, RZ, -R71 ;  /* 0x000000ffff47b224 */ /* 0x000fe200078e0a47 */
[----:B------:R-:W-:Y:S01]  /*2290*/  SEL R43, R4, R5, !P6 ;  /* 0x00000005042b7207 */ /* 0x000fe20007000000 */
[----:B------:R-:W-:Y:S01]  /*22a0*/  VIADD R5, R2, 0xffffffec ;  /* 0xffffffec02057836 */ /* 0x000fe20000000000 */
[----:B------:R-:W-:Y:S01]  /*22b0*/  SEL R32, R4, R13, !P6 ;  /* 0x0000000d04207207 */ /* 0x000fe20007000000 */
[----:B------:R-:W-:Y:S01]  /*22c0*/  VIADD R6, R2, 0xffffffef ;  /* 0xffffffef02067836 */ /* 0x000fe20000000000 */
[C---:B------:R-:W-:Y:S01]  /*22d0*/  SEL R34, R4.reuse, R15, !P6 ;  /* 0x0000000f04227207 */ /* 0x040fe20007000000 */
[----:B------:R-:W-:Y:S01]  /*22e0*/  @!P0 IMAD.MOV R50, RZ, RZ, -R50 ;  /* 0x000000ffff328224 */ /* 0x000fe200078e0a32 */
[C---:B------:R-:W-:Y:S01]  /*22f0*/  SEL R40, R4.reuse, R21, !P6 ;  /* 0x0000001504287207 */ /* 0x040fe20007000000 */
[----:B------:R-:W-:Y:S01]  /*2300*/  UIADD3 UR12, UPT, UPT, UR10, UR12, URZ ;  /* 0x0000000c0a0c7290 */ /* 0x000fe2000fffe0ff */
[----:B------:R-:W-:Y:S01]  /*2310*/  SEL R41, R4, R23, !P6 ;  /* 0x0000001704297207 */ /* 0x000fe20007000000 */
[----:B------:R-:W-:Y:S01]  /*2320*/  VIADD R45, R2, 0xffffffe7 ;  /* 0xffffffe7022d7836 */ /* 0x000fe20000000000 */
[----:B------:R-:W-:Y:S01]  /*2330*/  SEL R36, R4, R17, !P6 ;  /* 0x0000001104247207 */ /* 0x000fe20007000000 */
[----:B------:R-:W-:Y:S01]  /*2340*/  VIADD R84, R2, 0xffffffe0 ;  /* 0xffffffe002547836 */ /* 0x000fe20000000000 */
[C---:B------:R-:W-:Y:S01]  /*2350*/  SEL R38, R4.reuse, R19, !P6 ;  /* 0x0000001304267207 */ /* 0x040fe20007000000 */
[----:B------:R-:W-:Y:S01]  /*2360*/  VOTEU.ALL UP2, P2 ;  /* 0x0000000000ff7886 */ /* 0x000fe20001040000 */
[----:B------:R-:W-:Y:S01]  /*2370*/  SEL R13, R4, R25, !P6 ;  /* 0x00000019040d7207 */ /* 0x000fe20007000000 */
[----:B------:R-:W-:Y:S01]  /*2380*/  IMAD R73, R82, 0x1e, RZ ;  /* 0x0000001e52497824 */ /* 0x000fe200078e02ff */
[C---:B------:R-:W-:Y:S01]  /*2390*/  SEL R14, R4.reuse, R27, !P6 ;  /* 0x0000001b040e7207 */ /* 0x040fe20007000000 */
[----:B------:R-:W-:Y:S01]  /*23a0*/  STTM.x128 tmem[UR12], RZ ;  /* 0x000000ff000079ed */ /* 0x000fe200083c000c */
[C---:B------:R-:W-:Y:S01]  /*23b0*/  SEL R18, R4.reuse, R29, !P6 ;  /* 0x0000001d04127207 */ /* 0x040fe20007000000 */
[----:B------:R-:W1:Y:S01]  /*23c0*/  FENCE.VIEW.ASYNC.T ;  /* 0x00000000000073c6 */ /* 0x000e620000000200 */
[----:B------:R-:W-:-:S02]  /*23d0*/  SEL R15, R4, R31, !P6 ;  /* 0x0000001f040f7207 */ /* 0x000fc40007000000 */
[C---:B------:R-:W-:Y:S02]  /*23e0*/  SEL R26, R4.reuse, R33, !P6 ;  /* 0x00000021041a7207 */ /* 0x040fe40007000000 */
[C---:B------:R-:W-:Y:S02]  /*23f0*/  SEL R21, R4.reuse, R35, !P6 ;  /* 0x0000002304157207 */ /* 0x040fe40007000000 */
[C---:B------:R-:W-:Y:S02]  /*2400*/  SEL R20, R4.reuse, R37, !P6 ;  /* 0x0000002504147207 */ /* 0x040fe40007000000 */
[C---:B------:R-:W-:Y:S02]  /*2410*/  SEL R23, R4.reuse, R39, !P6 ;  /* 0x0000002704177207 */ /* 0x040fe40007000000 */
[----:B------:R-:W-:Y:S01]  /*2420*/  SEL R12, R4, R9, !P6 ;  /* 0x00000009040c7207 */ /* 0x000fe20007000000 */
[----:B------:R-:W-:Y:S01]  /*2430*/  VIADD R9, R2, 0xffffffe4 ;  /* 0xffffffe402097836 */ /* 0x000fe20000000000 */
[----:B------:R-:W-:-:S02]  /*2440*/  SEL R30, R4, R11, !P6 ;  /* 0x0000000b041e7207 */ /* 0x000fc40007000000 */
[----:B------:R-:W-:Y:S01]  /*2450*/  SEL R19, R4, R7, !P6 ;  /* 0x0000000704137207 */ /* 0x000fe20007000000 */
[----:B------:R-:W-:Y:S01]  /*2460*/  VIADD R7, R2, 0xffffffee ;  /* 0xffffffee02077836 */ /* 0x000fe20000000000 */
[----:B------:R-:W-:Y:S01]  /*2470*/  SEL R27, R4, R47, !P6 ;  /* 0x0000002f041b7207 */ /* 0x000fe20007000000 */
[----:B------:R-:W-:Y:S01]  /*2480*/  VIADD R47, R2, 0xffffffe2 ;  /* 0xffffffe2022f7836 */ /* 0x000fe20000000000 */
[C---:B------:R-:W-:Y:S02]  /*2490*/  SEL R37, R4.reuse, R49, !P6 ;  /* 0x0000003104257207 */ /* 0x040fe40007000000 */
[C---:B------:R-:W-:Y:S02]  /*24a0*/  SEL R31, R4.reuse, R51, !P6 ;  /* 0x00000033041f7207 */ /* 0x040fe40007000000 */
[C---:B------:R-:W-:Y:S02]  /*24b0*/  SEL R35, R4.reuse, R53, !P6 ;  /* 0x0000003504237207 */ /* 0x040fe40007000000 */
[----:B------:R-:W-:-:S02]  /*24c0*/  SEL R39, R4, R55, !P6 ;  /* 0x0000003704277207 */ /* 0x000fc40007000000 */
[C---:B------:R-:W-:Y:S02]  /*24d0*/  SEL R42, R4.reuse, R57, !P6 ;  /* 0x00000039042a7207 */ /* 0x040fe40007000000 */
[C---:B------:R-:W-:Y:S02]  /*24e0*/  SEL R16, R4.reuse, R59, !P6 ;  /* 0x0000003b04107207 */ /* 0x040fe40007000000 */
[C---:B------:R-:W-:Y:S02]  /*24f0*/  SEL R17, R4.reuse, R61, !P6 ;  /* 0x0000003d04117207 */ /* 0x040fe40007000000 */
[C---:B------:R-:W-:Y:S02]  /*2500*/  SEL R22, R4.reuse, R63, !P6 ;  /* 0x0000003f04167207 */ /* 0x040fe40007000000 */
[C---:B------:R-:W-:Y:S02]  /*2510*/  SEL R24, R4.reuse, R65, !P6 ;  /* 0x0000004104187207 */ /* 0x040fe40007000000 */
[----:B------:R-:W-:-:S02]  /*2520*/  SEL R25, R4, R67, !P6 ;  /* 0x0000004304197207 */ /* 0x000fc40007000000 */
[C---:B------:R-:W-:Y:S02]  /*2530*/  SEL R33, R4.reuse, R69, !P6 ;  /* 0x0000004504217207 */ /* 0x040fe40007000000 */
[----:B------:R-:W-:Y:S01]  /*2540*/  SEL R29, R4, R71, !P6 ;  /* 0x00000047041d7207 */ /* 0x000fe20007000000 */
[C---:B------:R-:W-:Y:S01]  /*2550*/  VIADD R4, R2.reuse, 0xffffffed ;  /* 0xffffffed02047836 */ /* 0x040fe20000000000 */
[----:B------:R-:W-:Y:S01]  /*2560*/  ISETP.GE.U32.AND P0, PT, R5, 0x7fffffcd, PT ;  /* 0x7fffffcd0500780c */ /* 0x000fe20003f06070 */
[C---:B------:R-:W-:Y:S01]  /*2570*/  VIADD R5, R2.reuse, 0xffffffe8 ;  /* 0xffffffe802057836 */ /* 0x040fe20000000000 */
[----:B------:R-:W-:Y:S01]  /*2580*/  @!P5 LOP3.LUT R50, RZ, R44, RZ, 0x33, !PT ;  /* 0x0000002cff32d212 */ /* 0x000fe200078e33ff */
[----:B------:R-:W-:Y:S01]  /*2590*/  VIADD R44, R2, 0xffffffe1 ;  /* 0xffffffe1022c7836 */ /* 0x000fe20000000000 */
[----:B------:R-:W-:Y:S01]  /*25a0*/  ISETP.GE.U32.AND P6, PT, R4, 0x7fffffce, PT ;  /* 0x7fffffce0400780c */ /* 0x000fe20003fc6070 */
[C---:B------:R-:W-:Y:S01]  /*25b0*/  VIADD R4, R2.reuse, 0xffffffe9 ;  /* 0xffffffe902047836 */ /* 0x040fe20000000000 */
[----:B------:R-:W-:Y:S01]  /*25c0*/  ISETP.GE.U32.AND P3, PT, R5, 0x7fffffc9, PT ;  /* 0x7fffffc90500780c */ /* 0x000fe20003f66070 */
[----:B------:R-:W-:Y:S01]  /*25d0*/  VIADD R5, R2, 0xffffffea ;  /* 0xffffffea02057836 */ /* 0x000fe20000000000 */
[----:B------:R-:W-:Y:S01]  /*25e0*/  ISETP.GE.U32.AND P5, PT, R7, 0x7fffffcf, PT ;  /* 0x7fffffcf0700780c */ /* 0x000fe20003fa6070 */
[----:B------:R-:W-:Y:S01]  /*25f0*/  IMAD R103, R50, R3, RZ ;  /* 0x0000000332677224 */ /* 0x000fe200078e02ff */
[----:B------:R-:W-:Y:S01]  /*2600*/  ISETP.GE.U32.AND P1, PT, R8, 0x7fffffd1, PT ;  /* 0x7fffffd10800780c */ /* 0x000fe20003f26070 */
[----:B------:R-:W-:Y:S01]  /*2610*/  VIADD R8, R2, 0xffffffeb ;  /* 0xffffffeb02087836 */ /* 0x000fe20000000000 */
[----:B------:R-:W-:Y:S01]  /*2620*/  ISETP.GE.U32.AND P4, PT, R6, 0x7fffffd0, PT ;  /* 0x7fffffd00600780c */ /* 0x000fe20003f86070 */
[----:B------:R-:W-:Y:S01]  /*2630*/  IMAD.SHL.U32 R102, R103, 0x2, RZ ;  /* 0x0000000267667824 */ /* 0x000fe200078e00ff */
[----:B------:R-:W-:-:S02]  /*2640*/  SEL R6, RZ, 0x1, P0 ;  /* 0x00000001ff067807 */ /* 0x000fc40000000000 */
[----:B------:R-:W-:Y:S02]  /*2650*/  ISETP.GE.U32.AND P0, PT, R4, 0x7fffffca, PT ;  /* 0x7fffffca0400780c */ /* 0x000fe40003f06070 */
[----:B------:R-:W-:Y:S02]  /*2660*/  SEL R4, RZ, 0x4, P5 ;  /* 0x00000004ff047807 */ /* 0x000fe40002800000 */
[----:B------:R-:W-:Y:S02]  /*2670*/  ISETP.GE.U32.AND P5, PT, R5, 0x7fffffcb, PT ;  /* 0x7fffffcb0500780c */ /* 0x000fe40003fa6070 */
[----:B------:R-:W-:Y:S02]  /*2680*/  SEL R5, RZ, 0x7fff8, P4 ;  /* 0x0007fff8ff057807 */ /* 0x000fe40002000000 */
[----:B------:R-:W-:Y:S01]  /*2690*/  ISETP.GE.U32.AND P4, PT, R8, 0x7fffffcc, PT ;  /* 0x7fffffcc0800780c */ /* 0x000fe20003f86070 */
[----:B------:R-:W-:Y:S01]  /*26a0*/  VIADD R8, R2, 0xffffffe5 ;  /* 0xffffffe502087836 */ /* 0x000fe20000000000 */
[----:B------:R-:W-:-:S02]  /*26b0*/  SEL R10, RZ, 0x1, P3 ;  /* 0x00000001ff0a7807 */ /* 0x000fc40001800000 */
[----:B------:R-:W-:Y:S01]  /*26c0*/  ISETP.GE.U32.AND P3, PT, R9, 0x7fffffc5, PT ;  /* 0x7fffffc50900780c */ /* 0x000fe20003f66070 */
[----:B------:R-:W-:Y:S01]  /*26d0*/  VIADD R9, R2, 0xffffffe6 ;  /* 0xffffffe602097836 */ /* 0x000fe20000000000 */
[----:B------:R-:W-:Y:S02]  /*26e0*/  SEL R11, RZ, 0x1fffe, P0 ;  /* 0x0001fffeff0b7807 */ /* 0x000fe40000000000 */
[----:B------:R-:W-:Y:S02]  /*26f0*/  ISETP.GE.U32.AND P0, PT, R8, 0x7fffffc6, PT ;  /* 0x7fffffc60800780c */ /* 0x000fe40003f06070 */
[----:B------:R-:W-:Y:S01]  /*2700*/  SEL R8, RZ, 0x4, P5 ;  /* 0x00000004ff087807 */ /* 0x000fe20002800000 */
[----:B------:R-:W-:Y:S01]  /*2710*/  IMAD.IADD R10, R10, 0x1, R11 ;  /* 0x000000010a0a7824 */ /* 0x000fe200078e020b */
[----:B------:R-:W-:Y:S02]  /*2720*/  ISETP.GE.U32.AND P5, PT, R9, 0x7fffffc7, PT ;  /* 0x7fffffc70900780c */ /* 0x000fe40003fa6070 */
[----:B------:R-:W-:-:S02]  /*2730*/  SEL R9, RZ, 0x7fff8, P4 ;  /* 0x0007fff8ff097807 */ /* 0x000fc40002000000 */
[----:B------:R-:W-:Y:S02]  /*2740*/  SEL R7, RZ, 0x1fffe, P6 ;  /* 0x0001fffeff077807 */ /* 0x000fe40003000000 */
[----:B------:R-:W-:Y:S02]  /*2750*/  ISETP.GE.U32.AND P4, PT, R45, 0x7fffffc8, PT ;  /* 0x7fffffc82d00780c */ /* 0x000fe40003f86070 */
[----:B------:R-:W-:Y:S01]  /*2760*/  SEL R45, RZ, 0x1, P3 ;  /* 0x00000001ff2d7807 */ /* 0x000fe20001800000 */
[----:B------:R-:W-:Y:S01]  /*2770*/  IMAD.IADD R6, R6, 0x1, R7 ;  /* 0x0000000106067824 */ /* 0x000fe200078e0207 */
[----:B------:R-:W-:Y:S02]  /*2780*/  SEL R46, RZ, 0x1fffe, P0 ;  /* 0x0001fffeff2e7807 */ /* 0x000fe40000000000 */
[----:B------:R-:W-:Y:S02]  /*2790*/  ISETP.GE.U32.AND P3, PT, R44, 0x7fffffc2, PT ;  /* 0x7fffffc22c00780c */ /* 0x000fe40003f66070 */
[----:B------:R-:W-:Y:S01]  /*27a0*/  ISETP.GE.U32.AND P0, PT, R84, 0x7fffffc1, PT ;  /* 0x7fffffc15400780c */ /* 0x000fe20003f06070 */
[----:B------:R-:W-:Y:S01]  /*27b0*/  IMAD.IADD R45, R45, 0x1, R46 ;  /* 0x000000012d2d7824 */ /* 0x000fe200078e022e */
[----:B------:R-:W-:Y:S01]  /*27c0*/  ISETP.GE.U32.AND P6, PT, R47, 0x7fffffc3, PT ;  /* 0x7fffffc32f00780c */ /* 0x000fe20003fc6070 */
[----:B------:R-:W-:Y:S01]  /*27d0*/  VIADD R47, R2, 0xffffffe3 ;  /* 0xffffffe3022f7836 */ /* 0x000fe20000000000 */
[----:B------:R-:W-:-:S02]  /*27e0*/  SEL R48, RZ, 0x1fffe, P3 ;  /* 0x0001fffeff307807 */ /* 0x000fc40001800000 */
[----:B------:R-:W-:Y:S02]  /*27f0*/  SEL R7, RZ, 0x1, P0 ;  /* 0x00000001ff077807 */ /* 0x000fe40000000000 */
[----:B------:R-:W-:Y:S02]  /*2800*/  LOP3.LUT R6, R6, 0x3, RZ, 0xc0, !PT ;  /* 0x0000000306067812 */ /* 0x000fe400078ec0ff */
[----:B------:R-:W-:Y:S01]  /*2810*/  LOP3.LUT R10, R10, 0x3, RZ, 0xc0, !PT ;  /* 0x000000030a0a7812 */ /* 0x000fe200078ec0ff */
[----:B------:R-:W-:Y:S01]  /*2820*/  IMAD.IADD R48, R7, 0x1, R48 ;  /* 0x0000000107307824 */ /* 0x000fe200078e0230 */
[----:B------:R-:W-:Y:S02]  /*2830*/  ISETP.GE.U32.AND P3, PT, R47, 0x7fffffc4, PT ;  /* 0x7fffffc42f00780c */ /* 0x000fe40003f66070 */
[----:B------:R-:W-:Y:S02]  /*2840*/  IADD3 R4, PT, PT, R6, R5, R4 ;  /* 0x0000000506047210 */ /* 0x000fe40007ffe004 */
[----:B------:R-:W-:-:S02]  /*2850*/  IADD3 R8, PT, PT, R10, R9, R8 ;  /* 0x000000090a087210 */ /* 0x000fc40007ffe008 */
[----:B------:R-:W-:Y:S02]  /*2860*/  SEL R6, RZ, 0x4, P6 ;  /* 0x00000004ff067807 */ /* 0x000fe40003000000 */
[----:B------:R-:W-:Y:S01]  /*2870*/  SEL R7, RZ, 0x7fff8, P3 ;  /* 0x0007fff8ff077807 */ /* 0x000fe20001800000 */
[----:B------:R-:W-:Y:S01]  /*2880*/  IMAD.SHL.U32 R3, R8, 0x100, RZ ;  /* 0x0000010008037824 */ /* 0x000fe200078e00ff */
[----:B------:R-:W-:Y:S01]  /*2890*/  LOP3.LUT R48, R48, 0x3, RZ, 0xc0, !PT ;  /* 0x0000000330307812 */ /* 0x000fe200078ec0ff */
[----:B------:R-:W-:Y:S01]  /*28a0*/  VIADD R8, R2, 0xfffffffd ;  /* 0xfffffffd02087836 */ /* 0x000fe20000000000 */
[----:B------:R-:W-:-:S04]  /*28b0*/  @!UP1 UIADD3 UR6, UPT, UPT, -UR4, 0x100000, URZ ;  /* 0x0010000004069890 */ /* 0x000fc8000fffe1ff */
[----:B------:R-:W-:Y:S02]  /*28c0*/  @!UP1 USHF.L.U32 UR7, UR6, 0xb, URZ ;  /* 0x0000000b06079899 */ /* 0x000fe400080006ff */
[----:B------:R-:W-:Y:S01]  /*28d0*/  @!UP1 USHF.L.U32 UR6, UR6, 0x1, URZ ;  /* 0x0000000106069899 */ /* 0x000fe200080006ff */
[----:B-1----:R-:W-:Y:S01]  /*28e0*/  BAR.SYNC.DEFER_BLOCKING 0x0 ;  /* 0x0000000000007b1d */ /* 0x002fe20000010000 */
[----:B------:R-:W-:Y:S02]  /*28f0*/  SEL R44, RZ, 0x4, P5 ;  /* 0x00000004ff2c7807 */ /* 0x000fe40002800000 */
[----:B------:R-:W-:Y:S02]  /*2900*/  SEL R5, RZ, 0x7fff8, P4 ;  /* 0x0007fff8ff057807 */ /* 0x000fe40002000000 */
[----:B------:R-:W-:Y:S02]  /*2910*/  LOP3.LUT R45, R45, 0x3, RZ, 0xc0, !PT ;  /* 0x000000032d2d7812 */ /* 0x000fe400078ec0ff */
[----:B------:R-:W-:Y:S01]  /*2920*/  IADD3 R6, PT, PT, R48, R7, R6 ;  /* 0x0000000730067210 */ /* 0x000fe20007ffe006 */
[----:B------:R-:W-:Y:S01]  /*2930*/  VIADD R7, R2, 0xfffffffe ;  /* 0xfffffffe02077836 */ /* 0x000fe20000000000 */
[----:B------:R-:W-:-:S02]  /*2940*/  IADD3 R5, PT, PT, R45, R5, R44 ;  /* 0x000000052d057210 */ /* 0x000fc40007ffe02c */
[----:B------:R-:W-:Y:S02]  /*2950*/  LOP3.LUT R6, R6, 0xf, RZ, 0xc0, !PT ;  /* 0x0000000f06067812 */ /* 0x000fe400078ec0ff */
[----:B------:R-:W-:Y:S02]  /*2960*/  LOP3.LUT R3, R3, 0xf00, RZ, 0xe2, !PT ;  /* 0x00000f0003037812 */ /* 0x000fe400078ee2ff */
[----:B------:R-:W-:Y:S01]  /*2970*/  ISETP.GE.U32.AND P4, PT, R7, 0x7fffffdf, PT ;  /* 0x7fffffdf0700780c */ /* 0x000fe20003f86070 */
[----:B------:R-:W-:Y:S01]  /*2980*/  IMAD R7, R5, 0x10, R6 ;  /* 0x0000001005077824 */ /* 0x000fe200078e0206 */
[----:B------:R-:W-:Y:S01]  /*2990*/  ISETP.GE.U32.AND P6, PT, R8, 0x7fffffde, PT ;  /* 0x7fffffde0800780c */ /* 0x000fe20003fc6070 */
[----:B------:R-:W-:Y:S01]  /*29a0*/  IMAD R6, R4, 0x1000, R3 ;  /* 0x0000100004067824 */ /* 0x000fe200078e0203 */
[----:B--2---:R-:W-:Y:S01]  /*29b0*/  IADD3 R4, P3, PT, R102, UR16, RZ ;  /* 0x0000001066047c10 */ /* 0x004fe2000ff7e0ff */
[----:B------:R-:W-:Y:S01]  /*29c0*/  IMAD R3, R82, 0xf, RZ ;  /* 0x0000000f52037824 */ /* 0x000fe200078e02ff */
[----:B------:R-:W-:Y:S01]  /*29d0*/  LOP3.LUT R7, R7, 0xff, RZ, 0xc0, !PT ;  /* 0x000000ff07077812 */ /* 0x000fe200078ec0ff */
[----:B------:R-:W-:Y:S01]  /*29e0*/  VIADD R8, R2, 0xffffffff ;  /* 0xffffffff02087836 */ /* 0x000fe20000000000 */
[----:B------:R-:W-:Y:S01]  /*29f0*/  LEA.HI.X.SX32 R5, R103, UR17, 0x1, P3 ;  /* 0x0000001167057c11 */ /* 0x000fe200098f0eff */
[----:B------:R-:W1:Y:S02]  /*2a00*/  FENCE.VIEW.ASYNC.S ;  /* 0x00000000000073c6 */ /* 0x000e640000000000 */
[----:B-1----:R1:W2:Y:S01]  /*2a10*/  @!UP2 SYNCS.EXCH.64 URZ, [UR8], UR6 ;  /* 0x0000000608ffa5b2 */ /* 0x0022a20008000100 */
[----:B------:R-:W-:Y:S01]  /*2a20*/  IADD3 R10, P3, PT, R73, R4, RZ ;  /* 0x00000004490a7210 */ /* 0x000fe20007f7e0ff */
[----:B------:R-:W-:Y:S01]  /*2a30*/  IMAD.IADD R6, R6, 0x1, R7 ;  /* 0x0000000106067824 */ /* 0x000fe200078e0207 */
[----:B------:R-:W-:-:S02]  /*2a40*/  PRMT R44, RZ, 0x7610, R44 ;  /* 0x00007610ff2c7816 */ /* 0x000fc4000000002c */
[----:B------:R-:W-:Y:S02]  /*2a50*/  LEA.HI.X.SX32 R11, R3, R5, 0x1, P3 ;  /* 0x00000005030b7211 */ /* 0x000fe400018f0eff */
[----:B------:R-:W-:Y:S01]  /*2a60*/  ISETP.GE.U32.AND P3, PT, R8, 0x7fffffe0, PT ;  /* 0x7fffffe00800780c */ /* 0x000fe20003f66070 */
[----:B--2---:R-:W-:Y:S01]  /*2a70*/  BAR.SYNC.DEFER_BLOCKING 0x0 ;  /* 0x0000000000007b1d */ /* 0x004fe20000010000 */
[----:B------:R-:W-:Y:S02]  /*2a80*/  PRMT R3, RZ, 0x7610, R3 ;  /* 0x00007610ff037816 */ /* 0x000fe40000000003 */
[----:B------:R-:W-:Y:S02]  /*2a90*/  LOP3.LUT R70, R6, 0xffff, RZ, 0xc0, !PT ;  /* 0x0000ffff06467812 */ /* 0x000fe400078ec0ff */
[----:B------:R-:W-:Y:S02]  /*2aa0*/  PRMT R47, RZ, 0x7610, R47 ;  /* 0x00007610ff2f7816 */ /* 0x000fe4000000002f */
[----:B------:R-:W-:-:S02]  /*2ab0*/  SHF.R.U32.HI R9, RZ, 0xf, R70 ;  /* 0x0000000fff097819 */ /* 0x000fc40000011646 */
[----:B------:R-:W-:Y:S01]  /*2ac0*/  SHF.R.U32.HI R45, RZ, 0xe, R70 ;  /* 0x0000000eff2d7819 */ /* 0x000fe20000011646 */
[C---:B------:R-:W-:Y:S01]  /*2ad0*/  IMAD R53, R82.reuse, 0x22, RZ ;  /* 0x0000002252357824 */ /* 0x040fe200078e02ff */
[----:B------:R-:W-:Y:S02]  /*2ae0*/  PRMT R46, RZ, 0x7610, R46 ;  /* 0x00007610ff2e7816 */ /* 0x000fe4000000002e */
[----:B------:R-:W-:Y:S01]  /*2af0*/  LOP3.LUT P5, RZ, R45, 0x1, RZ, 0xc0, !PT ;  /* 0x000000012dff7812 */ /* 0x000fe200078ac0ff */
[----:B------:R-:W-:Y:S01]  /*2b00*/  IMAD R49, R82, 0x11, RZ ;  /* 0x0000001152317824 */ /* 0x000fe200078e02ff */
[----:B------:R-:W5:Y:S01]  /*2b10*/  @!P3 LDG.E.U16 R44, desc[UR22][R4.64] ;  /* 0x00000016042cb981 */ /* 0x000f62000c1e1500 */
[----:B------:R-:W-:-:S03]  /*2b20*/  IADD3 R6, P3, PT, R87, R4, RZ ;  /* 0x0000000457067210 */ /* 0x000fc60007f7e0ff */
[----:B------:R2:W5:Y:S01]  /*2b30*/  @!P1 LDG.E.U16 R3, desc[UR22][R10.64] ;  /* 0x000000160a039981 */ /* 0x000562000c1e1500 */
[CC--:B------:R-:W-:Y:S02]  /*2b40*/  LEA R8, P1, R82.reuse, R4.reuse, 0x2 ;  /* 0x0000000452087211 */ /* 0x0c0fe400078210ff */
[CC--:B------:R-:W-:Y:S02]  /*2b50*/  LEA.HI.X.SX32 R7, R82.reuse, R5.reuse, 0x1, P3 ;  /* 0x0000000552077211 */ /* 0x0c0fe400018f0eff */
[----:B------:R-:W-:Y:S02]  /*2b60*/  LOP3.LUT P3, RZ, R9, 0x1, RZ, 0xc0, !PT ;  /* 0x0000000109ff7812 */ /* 0x000fe4000786c0ff */
[----:B------:R-:W-:Y:S01]  /*2b70*/  LEA.HI.X.SX32 R9, R87, R5, 0x1, P1 ;  /* 0x0000000557097211 */ /* 0x000fe200008f0eff */
[----:B------:R-:W5:Y:S01]  /*2b80*/  @!P4 LDG.E.U16 R47, desc[UR22][R6.64] ;  /* 0x00000016062fc981 */ /* 0x000f62000c1e1500 */
[C---:B------:R-:W-:Y:S01]  /*2b90*/  LEA R50, P1, R82.reuse, R4, 0x5 ;  /* 0x0000000452327211 */ /* 0x040fe200078228ff */
[----:B--2---:R-:W-:-:S02]  /*2ba0*/  IMAD.SHL.U32 R11, R82, 0x10, RZ ;  /* 0x00000010520b7824 */ /* 0x004fc400078e00ff */
[----:B------:R-:W-:Y:S01]  /*2bb0*/  VIADD R10, R2, 0xfffffffb ;  /* 0xfffffffb020a7836 */ /* 0x000fe20000000000 */
[-C--:B------:R-:W-:Y:S01]  /*2bc0*/  IADD3 R52, P4, PT, R53, R4.reuse, RZ ;  /* 0x0000000435347210 */ /* 0x080fe20007f9e0ff */
[----:B------:R2:W5:Y:S01]  /*2bd0*/  @!P6 LDG.E.U16 R46, desc[UR22][R8.64] ;  /* 0x00000016082ee981 */ /* 0x000562000c1e1500 */
[-C--:B------:R-:W-:Y:S02]  /*2be0*/  LEA.HI.X.SX32 R51, R11, R5.reuse, 0x1, P1 ;  /* 0x000000050b337211 */ /* 0x080fe400008f0eff */
[----:B------:R-:W-:Y:S01]  /*2bf0*/  ISETP.GE.U32.AND P1, PT, R10, 0x7fffffdc, PT ;  /* 0x7fffffdc0a00780c */ /* 0x000fe20003f26070 */
[----:B------:R-:W-:Y:S01]  /*2c00*/  VIADD R10, R2, 0xfffffff6 ;  /* 0xfffffff6020a7836 */ /* 0x000fe20000000000 */
[----:B------:R-:W-:Y:S02]  /*2c10*/  PRMT R48, RZ, 0x7610, R48 ;  /* 0x00007610ff307816 */ /* 0x000fe40000000030 */
[----:B------:R-:W-:Y:S02]  /*2c20*/  LEA.HI.X.SX32 R53, R49, R5, 0x1, P4 ;  /* 0x0000000531357211 */ /* 0x000fe400020f0eff */
[----:B------:R-:W-:Y:S01]  /*2c30*/  PRMT R45, RZ, 0x7610, R45 ;  /* 0x00007610ff2d7816 */ /* 0x000fe2000000002d */
[----:B--2---:R-:W-:Y:S01]  /*2c40*/  IMAD R9, R82, 0x12, RZ ;  /* 0x0000001252097824 */ /* 0x004fe200078e02ff */
[----:B------:R-:W-:Y:S01]  /*2c50*/  ISETP.GE.U32.AND P4, PT, R10, 0x7fffffd7, PT ;  /* 0x7fffffd70a00780c */ /* 0x000fe20003f86070 */
[----:B------:R-:W5:Y:S01]  /*2c60*/  @P5 LDG.E.U16 R48, desc[UR22][R52.64] ;  /* 0x0000001634305981 */ /* 0x000f62000c1e1500 */
[C---:B------:R-:W-:Y:S01]  /*2c70*/  IMAD R89, R82.reuse, 0x9, RZ ;  /* 0x0000000952597824 */ /* 0x040fe200078e02ff */
[----:B------:R-:W-:Y:S01]  /*2c80*/  SHF.R.U32.HI R49, RZ, 0xd, R70 ;  /* 0x0000000dff317819 */ /* 0x000fe20000011646 */
[C---:B------:R-:W-:Y:S01]  /*2c90*/  IMAD.SHL.U32 R88, R82.reuse, 0x4, RZ ;  /* 0x0000000452587824 */ /* 0x040fe200078e00ff */
[-C--:B------:R-:W-:Y:S01]  /*2ca0*/  IADD3 R10, P5, PT, R9, R4.reuse, RZ ;  /* 0x00000004090a7210 */ /* 0x080fe20007fbe0ff */
[----:B------:R2:W5:Y:S01]  /*2cb0*/  @P3 LDG.E.U16 R45, desc[UR22][R50.64] ;  /* 0x00000016322d3981 */ /* 0x000562000c1e1500 */
[----:B------:R-:W-:-:S02]  /*2cc0*/  LEA R6, P3, R82, R4, 0x3 ;  /* 0x0000000452067211 */ /* 0x000fc400078618ff */
[-C--:B------:R-:W-:Y:S02]  /*2cd0*/  LEA.HI.X.SX32 R11, R89, R5.reuse, 0x1, P5 ;  /* 0x00000005590b7211 */ /* 0x080fe400028f0eff */
[----:B------:R-:W-:Y:S01]  /*2ce0*/  LOP3.LUT P5, RZ, R49, 0x1, RZ, 0xc0, !PT ;  /* 0x0000000131ff7812 */ /* 0x000fe200078ac0ff */
[----:B------:R-:W-:Y:S01]  /*2cf0*/  VIADD R8, R2, 0xfffffff7 ;  /* 0xfffffff702087836 */ /* 0x000fe20000000000 */
[----:B------:R-:W-:Y:S01]  /*2d00*/  LEA.HI.X.SX32 R7, R88, R5, 0x1, P3 ;  /* 0x0000000558077211 */ /* 0x000fe200018f0eff */
[C---:B------:R-:W-:Y:S01]  /*2d10*/  IMAD R55, R82.reuse, 0x24, RZ ;  /* 0x0000002452377824 */ /* 0x040fe200078e02ff */
[----:B------:R-:W-:Y:S02]  /*2d20*/  PRMT R49, RZ, 0x7610, R49 ;  /* 0x00007610ff317816 */ /* 0x000fe40000000031 */
[----:B--2---:R-:W-:Y:S01]  /*2d30*/  PRMT R51, RZ, 0x7610, R51 ;  /* 0x00007610ff337816 */ /* 0x004fe20000000033 */
[----:B------:R-:W-:Y:S01]  /*2d40*/  IMAD.SHL.U32 R90, R82, 0x8, RZ ;  /* 0x00000008525a7824 */ /* 0x000fe200078e00ff */
[----:B------:R-:W-:-:S02]  /*2d50*/  ISETP.GE.U32.AND P3, PT, R8, 0x7fffffd8, PT ;  /* 0x7fffffd80800780c */ /* 0x000fc40003f66070 */
[----:B------:R2:W5:Y:S01]  /*2d60*/  @!P4 LDG.E.U16 R49, desc[UR22][R10.64] ;  /* 0x000000160a31c981 */ /* 0x000562000c1e1500 */
[----:B------:R-:W-:-:S03]  /*2d70*/  LEA R8, P4, R82, R4, 0x4 ;  /* 0x0000000452087211 */ /* 0x000fc600078820ff */
[----:B------:R3:W5:Y:S01]  /*2d80*/  @!P1 LDG.E.U16 R51, desc[UR22][R6.64] ;  /* 0x0000001606339981 */ /* 0x000762000c1e1500 */
[----:B------:R-:W-:Y:S01]  /*2d90*/  IADD3 R54, P1, PT, R55, R4, RZ ;  /* 0x0000000437367210 */ /* 0x000fe20007f3e0ff */
[----:B------:R-:W-:Y:S01]  /*2da0*/  VIADD R50, R2, 0xfffffffa ;  /* 0xfffffffa02327836 */ /* 0x000fe20000000000 */
[----:B------:R-:W-:Y:S02]  /*2db0*/  SHF.R.U32.HI R52, RZ, 0xc, R70 ;  /* 0x0000000cff347819 */ /* 0x000fe40000011646 */
[-C--:B------:R-:W-:Y:S02]  /*2dc0*/  LEA.HI.X.SX32 R55, R9, R5.reuse, 0x1, P1 ;  /* 0x0000000509377211 */ /* 0x080fe400008f0eff */
[----:B------:R-:W-:Y:S02]  /*2dd0*/  LEA.HI.X.SX32 R9, R90, R5, 0x1, P4 ;  /* 0x000000055a097211 */ /* 0x000fe400020f0eff */
[----:B------:R-:W-:Y:S02]  /*2de0*/  LOP3.LUT P4, RZ, R52, 0x1, RZ, 0xc0, !PT ;  /* 0x0000000134ff7812 */ /* 0x000fe4000788c0ff */
[----:B------:R-:W-:-:S02]  /*2df0*/  ISETP.GE.U32.AND P1, PT, R50, 0x7fffffdb, PT ;  /* 0x7fffffdb3200780c */ /* 0x000fc40003f26070 */
[----:B------:R-:W-:Y:S01]  /*2e00*/  PRMT R52, RZ, 0x7610, R52 ;  /* 0x00007610ff347816 */ /* 0x000fe20000000034 */
[C---:B--2---:R-:W-:Y:S01]  /*2e10*/  IMAD R11, R82.reuse, 0x26, RZ ;  /* 0x00000026520b7824 */ /* 0x044fe200078e02ff */
[----:B------:R-:W-:Y:S01]  /*2e20*/  PRMT R50, RZ, 0x7610, R50 ;  /* 0x00007610ff327816 */ /* 0x000fe20000000032 */
[C---:B------:R-:W-:Y:S02]  /*2e30*/  IMAD R91, R82.reuse, 0xa, RZ ;  /* 0x0000000a525b7824 */ /* 0x040fe400078e02ff */
[C---:B---3--:R-:W-:Y:S01]  /*2e40*/  IMAD R7, R82.reuse, 0x13, RZ ;  /* 0x0000001352077824 */ /* 0x048fe200078e02ff */
[----:B------:R2:W5:Y:S01]  /*2e50*/  @!P3 LDG.E.U16 R52, desc[UR22][R8.64] ;  /* 0x000000160834b981 */ /* 0x000562000c1e1500 */
[-C--:B------:R-:W-:Y:S01]  /*2e60*/  IADD3 R10, P3, PT, R11, R4.reuse, RZ ;  /* 0x000000040b0a7210 */ /* 0x080fe20007f7e0ff */
[----:B------:R-:W-:Y:S02]  /*2e70*/  IMAD R92, R82, 0x5, RZ ;  /* 0x00000005525c7824 */ /* 0x000fe400078e02ff */
[----:B------:R3:W5:Y:S01]  /*2e80*/  @P5 LDG.E.U16 R50, desc[UR22][R54.64] ;  /* 0x0000001636325981 */ /* 0x000762000c1e1500 */
[----:B------:R-:W-:-:S02]  /*2e90*/  IADD3 R6, P5, PT, R91, R4, RZ ;  /* 0x000000045b067210 */ /* 0x000fc40007fbe0ff */
[----:B------:R-:W-:Y:S01]  /*2ea0*/  SHF.R.U32.HI R56, RZ, 0xb, R70 ;  /* 0x0000000bff387819 */ /* 0x000fe20000011646 */
[----:B------:R-:W-:Y:S01]  /*2eb0*/  VIADD R53, R2, 0xfffffff5 ;  /* 0xfffffff502357836 */ /* 0x000fe20000000000 */
[-C--:B------:R-:W-:Y:S02]  /*2ec0*/  LEA.HI.X.SX32 R11, R7, R5.reuse, 0x1, P3 ;  /* 0x00000005070b7211 */ /* 0x080fe400018f0eff */
[----:B------:R-:W-:Y:S02]  /*2ed0*/  LEA.HI.X.SX32 R7, R92, R5, 0x1, P5 ;  /* 0x000000055c077211 */ /* 0x000fe400028f0eff */
[----:B------:R-:W-:Y:S02]  /*2ee0*/  LOP3.LUT P5, RZ, R56, 0x1, RZ, 0xc0, !PT ;  /* 0x0000000138ff7812 */ /* 0x000fe400078ac0ff */
[----:B------:R-:W-:Y:S01]  /*2ef0*/  PRMT R56, RZ, 0x7610, R56 ;  /* 0x00007610ff387816 */ /* 0x000fe20000000038 */
[----:B------:R-:W-:Y:S01]  /*2f00*/  IMAD R57, R82, 0x14, RZ ;  /* 0x0000001452397824 */ /* 0x000fe200078e02ff */
[----:B------:R-:W-:-:S02]  /*2f10*/  ISETP.GE.U32.AND P3, PT, R53, 0x7fffffd6, PT ;  /* 0x7fffffd63500780c */ /* 0x000fc40003f66070 */
[----:B------:R-:W-:Y:S01]  /*2f20*/  PRMT R53, RZ, 0x7610, R53 ;  /* 0x00007610ff357816 */ /* 0x000fe20000000035 */
[----:B------:R-:W-:Y:S01]  /*2f30*/  IMAD R59, R82, 0x28, RZ ;  /* 0x00000028523b7824 */ /* 0x000fe200078e02ff */
[----:B------:R-:W5:Y:S01]  /*2f40*/  @!P1 LDG.E.U16 R56, desc[UR22][R6.64] ;  /* 0x0000001606389981 */ /* 0x000f62000c1e1500 */
[-C--:B--2---:R-:W-:Y:S01]  /*2f50*/  IADD3 R8, P1, PT, R57, R4.reuse, RZ ;  /* 0x0000000439087210 */ /* 0x084fe20007f3e0ff */
[----:B---3--:R-:W-:Y:S01]  /*2f60*/  VIADD R54, R2, 0xfffffff4 ;  /* 0xfffffff402367836 */ /* 0x008fe20000000000 */
[----:B------:R-:W-:Y:S01]  /*2f70*/  PRMT R55, RZ, 0x7610, R55 ;  /* 0x00007610ff377816 */ /* 0x000fe20000000037 */
[----:B------:R2:W5:Y:S01]  /*2f80*/  @P4 LDG.E.U16 R53, desc[UR22][R10.64] ;  /* 0x000000160a354981 */ /* 0x000562000c1e1500 */
[----:B------:R-:W-:Y:S02]  /*2f90*/  IADD3 R58, P4, PT, R59, R4, RZ ;  /* 0x000000043b3a7210 */ /* 0x000fe40007f9e0ff */
[----:B------:R-:W-:Y:S02]  /*2fa0*/  LEA.HI.X.SX32 R9, R91, R5, 0x1, P1 ;  /* 0x000000055b097211 */ /* 0x000fe400008f0eff */
[----:B------:R-:W-:-:S02]  /*2fb0*/  SHF.R.U32.HI R60, RZ, 0xa, R70 ;  /* 0x0000000aff3c7819 */ /* 0x000fc40000011646 */
[----:B------:R-:W-:Y:S01]  /*2fc0*/  ISETP.GE.U32.AND P1, PT, R54, 0x7fffffd5, PT ;  /* 0x7fffffd53600780c */ /* 0x000fe20003f26070 */
[C---:B------:R-:W-:Y:S01]  /*2fd0*/  IMAD R61, R82.reuse, 0x16, RZ ;  /* 0x00000016523d7824 */ /* 0x040fe200078e02ff */
[----:B------:R-:W-:Y:S01]  /*2fe0*/  PRMT R54, RZ, 0x7610, R54 ;  /* 0x00007610ff367816 */ /* 0x000fe20000000036 */
[----:B--2---:R-:W-:Y:S01]  /*2ff0*/  IMAD R11, R82, 0x2a, RZ ;  /* 0x0000002a520b7824 */ /* 0x004fe200078e02ff */
[----:B------:R-:W-:Y:S01]  /*3000*/  LEA.HI.X.SX32 R59, R57, R5, 0x1, P4 ;  /* 0x00000005393b7211 */ /* 0x000fe200020f0eff */
[----:B------:R-:W5:Y:S01]  /*3010*/  @!P3 LDG.E.U16 R55, desc[UR22][R8.64] ;  /* 0x000000160837b981 */ /* 0x000f62000c1e1500 */
[----:B------:R-:W-:Y:S01]  /*3020*/  LOP3.LUT P4, RZ, R60, 0x1, RZ, 0xc0, !PT ;  /* 0x000000013cff7812 */ /* 0x000fe2000788c0ff */
[C---:B------:R-:W-:Y:S01]  /*3030*/  IMAD R7, R82.reuse, 0x15, RZ ;  /* 0x0000001552077824 */ /* 0x040fe200078e02ff */
[-C--:B------:R-:W-:Y:S01]  /*3040*/  IADD3 R10, P3, PT, R11, R4.reuse, RZ ;  /* 0x000000040b0a7210 */ /* 0x080fe20007f7e0ff */
[----:B------:R2:W5:Y:S01]  /*3050*/  @P5 LDG.E.U16 R54, desc[UR22][R58.64] ;  /* 0x000000163a365981 */ /* 0x000562000c1e1500 */
[----:B------:R-:W-:Y:S01]  /*3060*/  SHF.R.U32.HI R57, RZ, 0x9, R70 ;  /* 0x00000009ff397819 */ /* 0x000fe20000011646 */
[----:B------:R-:W-:Y:S01]  /*3070*/  IMAD R93, R82, 0xb, RZ ;  /* 0x0000000b525d7824 */ /* 0x000fe200078e02ff */
[----:B------:R-:W-:-:S02]  /*3080*/  IADD3 R6, P5, PT, R61, R4, RZ ;  /* 0x000000043d067210 */ /* 0x000fc40007fbe0ff */
[-C--:B------:R-:W-:Y:S02]  /*3090*/  LEA.HI.X.SX32 R11, R7, R5.reuse, 0x1, P3 ;  /* 0x00000005070b7211 */ /* 0x080fe400018f0eff */
[----:B------:R-:W-:Y:S02]  /*30a0*/  LOP3.LUT P3, RZ, R57, 0x1, RZ, 0xc0, !PT ;  /* 0x0000000139ff7812 */ /* 0x000fe4000786c0ff */
[----:B------:R-:W-:Y:S02]  /*30b0*/  PRMT R57, RZ, 0x7610, R57 ;  /* 0x00007610ff397816 */ /* 0x000fe40000000039 */
[----:B--2---:R-:W-:Y:S01]  /*30c0*/  PRMT R58, RZ, 0x7610, R58 ;  /* 0x00007610ff3a7816 */ /* 0x004fe2000000003a */
[C---:B------:R-:W-:Y:S01]  /*30d0*/  IMAD R63, R82.reuse, 0x2c, RZ ;  /* 0x0000002c523f7824 */ /* 0x040fe200078e02ff */
[----:B------:R-:W-:Y:S01]  /*30e0*/  LEA.HI.X.SX32 R7, R93, R5, 0x1, P5 ;  /* 0x000000055d077211 */ /* 0x000fe200028f0eff */
[C---:B------:R-:W-:Y:S01]  /*30f0*/  IMAD R65, R82.reuse, 0x2e, RZ ;  /* 0x0000002e52417824 */ /* 0x040fe200078e02ff */
[----:B------:R-:W-:Y:S01]  /*3100*/  SHF.R.U32.HI R60, RZ, 0x8, R70 ;  /* 0x00000008ff3c7819 */ /* 0x000fe20000011646 */
[----:B------:R-:W5:Y:S01]  /*3110*/  @P4 LDG.E.U16 R57, desc[UR22][R10.64] ;  /* 0x000000160a394981 */ /* 0x000f62000c1e1500 */
[----:B------:R-:W-:-:S02]  /*3120*/  IMAD R9, R82, 0x17, RZ ;  /* 0x0000001752097824 */ /* 0x000fc400078e02ff */
[----:B------:R-:W-:Y:S01]  /*3130*/  LOP3.LUT P5, RZ, R60, 0x1, RZ, 0xc0, !PT ;  /* 0x000000013cff7812 */ /* 0x000fe200078ac0ff */
[----:B------:R2:W5:Y:S01]  /*3140*/  @!P1 LDG.E.U16 R58, desc[UR22][R6.64] ;  /* 0x00000016063a9981 */ /* 0x000562000c1e1500 */
[-C--:B------:R-:W-:Y:S01]  /*3150*/  IADD3 R62, P1, PT, R63, R4.reuse, RZ ;  /* 0x000000043f3e7210 */ /* 0x080fe20007f3e0ff */
[C---:B------:R-:W-:Y:S01]  /*3160*/  VIADD R60, R2.reuse, 0xfffffff9 ;  /* 0xfffffff9023c7836 */ /* 0x040fe20000000000 */
[----:B------:R-:W-:Y:S01]  /*3170*/  IADD3 R64, P4, PT, R65, R4, RZ ;  /* 0x0000000441407210 */ /* 0x000fe20007f9e0ff */
[----:B------:R-:W-:Y:S01]  /*3180*/  VIADD R8, R2, 0xfffffffc ;  /* 0xfffffffc02087836 */ /* 0x000fe20000000000 */
[----:B------:R-:W-:Y:S01]  /*3190*/  PRMT R59, RZ, 0x7610, R59 ;  /* 0x00007610ff3b7816 */ /* 0x000fe2000000003b */
[----:B------:R-:W-:Y:S01]  /*31a0*/  IMAD R94, R82, 0x6, RZ ;  /* 0x00000006525e7824 */ /* 0x000fe200078e02ff */
[-C--:B------:R-:W-:Y:S02]  /*31b0*/  LEA.HI.X.SX32 R63, R61, R5.reuse, 0x1, P1 ;  /* 0x000000053d3f7211 */ /* 0x080fe400008f0eff */
[----:B------:R-:W-:-:S02]  /*31c0*/  LEA.HI.X.SX32 R65, R9, R5, 0x1, P4 ;  /* 0x0000000509417211 */ /* 0x000fc400020f0eff */
[----:B------:R-:W-:Y:S01]  /*31d0*/  ISETP.GE.U32.AND P4, PT, R60, 0x7fffffda, PT ;  /* 0x7fffffda3c00780c */ /* 0x000fe20003f86070 */
[----:B------:R-:W-:Y:S01]  /*31e0*/  IMAD R95, R82, 0xc, RZ ;  /* 0x0000000c525f7824 */ /* 0x000fe200078e02ff */
[----:B------:R-:W-:Y:S01]  /*31f0*/  ISETP.GE.U32.AND P1, PT, R8, 0x7fffffdd, PT ;  /* 0x7fffffdd0800780c */ /* 0x000fe20003f26070 */
[----:B------:R3:W5:Y:S01]  /*3200*/  @P3 LDG.E.U16 R59, desc[UR22][R62.64] ;  /* 0x000000163e3b3981 */ /* 0x000762000c1e1500 */
[----:B------:R-:W-:Y:S01]  /*3210*/  PRMT R60, RZ, 0x7610, R60 ;  /* 0x00007610ff3c7816 */ /* 0x000fe2000000003c */
[----:B------:R-:W-:Y:S01]  /*3220*/  IMAD R96, R82, 0x3, RZ ;  /* 0x0000000352607824 */ /* 0x000fe200078e02ff */
[-C--:B--2---:R-:W-:Y:S01]  /*3230*/  IADD3 R6, P3, PT, R94, R4.reuse, RZ ;  /* 0x000000045e067210 */ /* 0x084fe20007f7e0ff */
[----:B------:R-:W-:Y:S01]  /*3240*/  VIADD R9, R2, 0xfffffff3 ;  /* 0xfffffff302097836 */ /* 0x000fe20000000000 */
[----:B------:R-:W-:Y:S02]  /*3250*/  PRMT R77, RZ, 0x7610, R77 ;  /* 0x00007610ff4d7816 */ /* 0x000fe4000000004d */
[----:B------:R2:W5:Y:S01]  /*3260*/  @P5 LDG.E.U16 R60, desc[UR22][R64.64] ;  /* 0x00000016403c5981 */ /* 0x000562000c1e1500 */
[----:B------:R-:W-:Y:S01]  /*3270*/  IADD3 R8, P5, PT, R95, R4, RZ ;  /* 0x000000045f087210 */ /* 0x000fe20007fbe0ff */
[----:B------:R-:W-:Y:S01]  /*3280*/  IMAD R61, R82, 0x18, RZ ;  /* 0x00000018523d7824 */ /* 0x000fe200078e02ff */
[----:B------:R-:W-:-:S02]  /*3290*/  LEA.HI.X.SX32 R7, R96, R5, 0x1, P3 ;  /* 0x0000000560077211 */ /* 0x000fc400018f0eff */
[----:B------:R-:W-:Y:S02]  /*32a0*/  SHF.R.U32.HI R10, RZ, 0x7, R70 ;  /* 0x00000007ff0a7819 */ /* 0x000fe40000011646 */
[----:B------:R-:W-:Y:S02]  /*32b0*/  ISETP.GE.U32.AND P3, PT, R9, 0x7fffffd4, PT ;  /* 0x7fffffd40900780c */ /* 0x000fe40003f66070 */
[----:B------:R-:W-:Y:S01]  /*32c0*/  PRMT R72, RZ, 0x7610, R72 ;  /* 0x00007610ff487816 */ /* 0x000fe20000000048 */
[----:B------:R-:W-:Y:S01]  /*32d0*/  IMAD R11, R82, 0x30, RZ ;  /* 0x00000030520b7824 */ /* 0x000fe200078e02ff */
[-C--:B------:R-:W-:Y:S01]  /*32e0*/  LEA.HI.X.SX32 R9, R94, R5.reuse, 0x1, P5 ;  /* 0x000000055e097211 */ /* 0x080fe200028f0eff */
[----:B------:R4:W5:Y:S01]  /*32f0*/  @!P1 LDG.E.U16 R77, desc[UR22][R6.64] ;  /* 0x00000016064d9981 */ /* 0x000962000c1e1500 */
[----:B------:R-:W-:Y:S01]  /*3300*/  LOP3.LUT P5, RZ, R10, 0x1, RZ, 0xc0, !PT ;  /* 0x000000010aff7812 */ /* 0x000fe200078ac0ff */
[C---:B---3--:R-:W-:Y:S01]  /*3310*/  VIADD R63, R2.reuse, 0xfffffff8 ;  /* 0xfffffff8023f7836 */ /* 0x048fe20000000000 */
[-C--:B------:R-:W-:Y:S01]  /*3320*/  IADD3 R10, P1, PT, R61, R4.reuse, RZ ;  /* 0x000000043d0a7210 */ /* 0x080fe20007f3e0ff */
[----:B------:R3:W5:Y:S01]  /*3330*/  @!P4 LDG.E.U16 R72, desc[UR22][R8.64] ;  /* 0x000000160848c981 */ /* 0x000762000c1e1500 */
[----:B------:R-:W-:Y:S01]  /*3340*/  IADD3 R62, P4, PT, R11, R4, RZ ;  /* 0x000000040b3e7210 */ /* 0x000fe20007f9e0ff */
[----:B--2---:R-:W-:Y:S01]  /*3350*/  VIADD R64, R2, 0xfffffff2 ;  /* 0xfffffff202407836 */ /* 0x004fe20000000000 */
[----:B------:R-:W-:Y:S01]  /*3360*/  PRMT R74, RZ, 0x7610, R74 ;  /* 0x00007610ff4a7816 */ /* 0x000fe2000000004a */
[----:B------:R-:W-:Y:S01]  /*3370*/  IMAD R97, R82, 0xe, RZ ;  /* 0x0000000e52617824 */ /* 0x000fe200078e02ff */
[----:B------:R-:W-:-:S02]  /*3380*/  LEA.HI.X.SX32 R11, R95, R5, 0x1, P1 ;  /* 0x000000055f0b7211 */ /* 0x000fc400008f0eff */
[----:B------:R-:W-:Y:S02]  /*3390*/  ISETP.GE.U32.AND P1, PT, R63, 0x7fffffd9, PT ;  /* 0x7fffffd93f00780c */ /* 0x000fe40003f26070 */
[-C--:B------:R-:W-:Y:S01]  /*33a0*/  LEA.HI.X.SX32 R63, R61, R5.reuse, 0x1, P4 ;  /* 0x000000053d3f7211 */ /* 0x080fe200020f0eff */
[----:B------:R-:W-:Y:S01]  /*33b0*/  IMAD R61, R82, 0x1a, RZ ;  /* 0x0000001a523d7824 */ /* 0x000fe200078e02ff */
[----:B------:R-:W-:Y:S01]  /*33c0*/  PRMT R78, RZ, 0x7610, R78 ;  /* 0x00007610ff4e7816 */ /* 0x000fe2000000004e */
[----:B------:R-:W5:Y:S01]  /*33d0*/  @!P3 LDG.E.U16 R74, desc[UR22][R10.64] ;  /* 0x000000160a4ab981 */ /* 0x000f62000c1e1500 */
[----:B------:R-:W-:Y:S01]  /*33e0*/  ISETP.GE.U32.AND P4, PT, R64, 0x7fffffd3, PT ;  /* 0x7fffffd34000780c */ /* 0x000fe20003f86070 */
[----:B------:R-:W-:Y:S01]  /*33f0*/  IMAD R98, R82, 0x7, RZ ;  /* 0x0000000752627824 */ /* 0x000fe200078e02ff */
[-C--:B----4-:R-:W-:Y:S01]  /*3400*/  IADD3 R6, P3, PT, R97, R4.reuse, RZ ;  /* 0x0000000461067210 */ /* 0x090fe20007f7e0ff */
[----:B---3--:R-:W-:Y:S01]  /*3410*/  VIADD R9, R2, 0xfffffff1 ;  /* 0xfffffff102097836 */ /* 0x008fe20000000000 */
[----:B------:R-:W-:Y:S01]  /*3420*/  IADD3 R8, P6, PT, R61, R4, RZ ;  /* 0x000000043d087210 */ /* 0x000fe20007fde0ff */
[----:B------:R-:W-:Y:S01]  /*3430*/  IMAD R99, R82, 0xd, RZ ;  /* 0x0000000d52637824 */ /* 0x000fe200078e02ff */
[----:B------:R-:W-:Y:S01]  /*3440*/  PRMT R79, RZ, 0x7610, R79 ;  /* 0x00007610ff4f7816 */ /* 0x000fe2000000004f */
[----:B------:R2:W5:Y:S01]  /*3450*/  @P5 LDG.E.U16 R78, desc[UR22][R62.64] ;  /* 0x000000163e4e5981 */ /* 0x000562000c1e1500 */
[----:B------:R-:W-:-:S02]  /*3460*/  LEA.HI.X.SX32 R7, R98, R5, 0x1, P3 ;  /* 0x0000000562077211 */ /* 0x000fc400018f0eff */
[----:B------:R-:W-:Y:S02]  /*3470*/  ISETP.GE.U32.AND P5, PT, R9, 0x7fffffd2, PT ;  /* 0x7fffffd20900780c */ /* 0x000fe40003fa6070 */
[----:B------:R-:W-:Y:S01]  /*3480*/  PRMT R81, RZ, 0x7610, R81 ;  /* 0x00007610ff517816 */ /* 0x000fe20000000051 */
[----:B------:R-:W5:Y:S01]  /*3490*/  @!P1 LDG.E.U16 R79, desc[UR22][R6.64] ;  /* 0x00000016064f9981 */ /* 0x000f62000c1e1500 */
[----:B------:R-:W-:Y:S01]  /*34a0*/  LEA.HI.X.SX32 R9, R99, R5, 0x1, P6 ;  /* 0x0000000563097211 */ /* 0x000fe200030f0eff */
[C---:B--2---:R-:W-:Y:S02]  /*34b0*/  IMAD R63, R82.reuse, 0x32, RZ ;  /* 0x00000032523f7824 */ /* 0x044fe400078e02ff */
[C---:B------:R-:W-:Y:S02]  /*34c0*/  IMAD R11, R82.reuse, 0x19, RZ ;  /* 0x00000019520b7824 */ /* 0x040fe400078e02ff */
[----:B------:R2:W5:Y:S01]  /*34d0*/  @!P4 LDG.E.U16 R81, desc[UR22][R8.64] ;  /* 0x000000160851c981 */ /* 0x000562000c1e1500 */
[C---:B------:R-:W-:Y:S01]  /*34e0*/  IMAD R65, R82.reuse, 0x34, RZ ;  /* 0x0000003452417824 */ /* 0x040fe200078e02ff */
[----:B------:R-:W-:Y:S01]  /*34f0*/  IADD3 R62, P1, PT, R63, R4, RZ ;  /* 0x000000043f3e7210 */ /* 0x000fe20007f3e0ff */
[----:B------:R-:W-:-:S02]  /*3500*/  IMAD R101, R82, 0x36, RZ ;  /* 0x0000003652657824 */ /* 0x000fc400078e02ff */
[C---:B------:R-:W-:Y:S01]  /*3510*/  IMAD R67, R82.reuse, 0x1b, RZ ;  /* 0x0000001b52437824 */ /* 0x040fe200078e02ff */
[-C--:B------:R-:W-:Y:S01]  /*3520*/  IADD3 R64, P4, PT, R65, R4.reuse, RZ ;  /* 0x0000000441407210 */ /* 0x080fe20007f9e0ff */
[C---:B------:R-:W-:Y:S01]  /*3530*/  IMAD R109, R82.reuse, 0x3a, RZ ;  /* 0x0000003a526d7824 */ /* 0x040fe200078e02ff */
[-C--:B------:R-:W-:Y:S01]  /*3540*/  LEA.HI.X.SX32 R63, R11, R5.reuse, 0x1, P1 ;  /* 0x000000050b3f7211 */ /* 0x080fe200008f0eff */
[C---:B--2---:R-:W-:Y:S01]  /*3550*/  IMAD R9, R82.reuse, 0x3c, RZ ;  /* 0x0000003c52097824 */ /* 0x044fe200078e02ff */
[-C--:B------:R-:W-:Y:S01]  /*3560*/  IADD3 R66, P1, PT, R101, R4.reuse, RZ ;  /* 0x0000000465427210 */ /* 0x080fe20007f3e0ff */
[C---:B------:R-:W-:Y:S01]  /*3570*/  IMAD R107, R82.reuse, 0x38, RZ ;  /* 0x00000038526b7824 */ /* 0x040fe200078e02ff */
[----:B------:R-:W-:Y:S01]  /*3580*/  SHF.R.U32.HI R10, RZ, 0x6, R70 ;  /* 0x00000006ff0a7819 */ /* 0x000fe20000011646 */
[C---:B------:R-:W-:Y:S01]  /*3590*/  IMAD R69, R82.reuse, 0x1d, RZ ;  /* 0x0000001d52457824 */ /* 0x040fe200078e02ff */
[----:B------:R-:W-:Y:S01]  /*35a0*/  LEA.HI.X.SX32 R65, R61, R5, 0x1, P4 ;  /* 0x000000053d417211 */ /* 0x000fe200020f0eff */
[C---:B------:R-:W-:Y:S01]  /*35b0*/  IMAD R11, R82.reuse, 0x3e, RZ ;  /* 0x0000003e520b7824 */ /* 0x040fe200078e02ff */
[-C--:B------:R-:W-:Y:S01]  /*35c0*/  IADD3 R8, P6, PT, R9, R4.reuse, RZ ;  /* 0x0000000409087210 */ /* 0x080fe20007fde0ff */
[----:B------:R-:W-:Y:S01]  /*35d0*/  IMAD R71, R82, 0x1c, RZ ;  /* 0x0000001c52477824 */ /* 0x000fe200078e02ff */
[----:B------:R-:W-:-:S02]  /*35e0*/  IADD3 R6, P4, PT, R109, R4, RZ ;  /* 0x000000046d067210 */ /* 0x000fc40007f9e0ff */
[-C--:B------:R-:W-:Y:S02]  /*35f0*/  LEA.HI.X.SX32 R67, R67, R5.reuse, 0x1, P1 ;  /* 0x0000000543437211 */ /* 0x080fe400008f0eff */
[----:B------:R-:W-:Y:S02]  /*3600*/  LOP3.LUT P3, RZ, R10, 0x1, RZ, 0xc0, !PT ;  /* 0x000000010aff7812 */ /* 0x000fe4000786c0ff */
[----:B------:R-:W-:Y:S01]  /*3610*/  IADD3 R68, P1, PT, R107, R4, RZ ;  /* 0x000000046b447210 */ /* 0x000fe20007f3e0ff */
[----:B------:R-:W-:Y:S01]  /*3620*/  IMAD R75, R82, 0x1f, RZ ;  /* 0x0000001f524b7824 */ /* 0x000fe200078e02ff */
[----:B------:R-:W-:Y:S02]  /*3630*/  SHF.R.U32.HI R61, RZ, 0x5, R70 ;  /* 0x00000005ff3d7819 */ /* 0x000fe40000011646 */
[-C--:B------:R-:W-:Y:S02]  /*3640*/  LEA.HI.X.SX32 R9, R73, R5.reuse, 0x1, P6 ;  /* 0x0000000549097211 */ /* 0x080fe400030f0eff */
[----:B------:R-:W-:-:S02]  /*3650*/  LEA.HI.X.SX32 R7, R69, R5, 0x1, P4 ;  /* 0x0000000545077211 */ /* 0x000fc400020f0eff */
[-C--:B------:R-:W-:Y:S02]  /*3660*/  IADD3 R10, P6, PT, R11, R4.reuse, RZ ;  /* 0x000000040b0a7210 */ /* 0x080fe40007fde0ff */
[CC--:B------:R-:W-:Y:S02]  /*3670*/  LEA.HI.X.SX32 R69, R71.reuse, R5.reuse, 0x1, P1 ;  /* 0x0000000547457211 */ /* 0x0c0fe400008f0eff */
[----:B------:R-:W-:Y:S02]  /*3680*/  IADD3 R4, P4, PT, R71, R4, RZ ;  /* 0x0000000447047210 */ /* 0x000fe40007f9e0ff */
[----:B------:R-:W-:Y:S02]  /*3690*/  SHF.R.U32.HI R71, RZ, 0x4, R70 ;  /* 0x00000004ff477819 */ /* 0x000fe40000011646 */
[----:B------:R-:W-:Y:S02]  /*36a0*/  LOP3.LUT P1, RZ, R61, 0x1, RZ, 0xc0, !PT ;  /* 0x000000013dff7812 */ /* 0x000fe4000782c0ff */
[----:B------:R-:W-:-:S02]  /*36b0*/  LEA.HI.X.SX32 R11, R75, R5, 0x1, P6 ;  /* 0x000000054b0b7211 */ /* 0x000fc400030f0eff */
[----:B------:R-:W-:Y:S02]  /*36c0*/  PRMT R61, RZ, 0x7610, R61 ;  /* 0x00007610ff3d7816 */ /* 0x000fe4000000003d */
[----:B------:R-:W-:Y:S02]  /*36d0*/  LEA.HI.X.SX32 R5, R97, R5, 0x1, P4 ;  /* 0x0000000561057211 */ /* 0x000fe400020f0eff */
[----:B------:R-:W-:Y:S02]  /*36e0*/  PRMT R76, RZ, 0x7610, R76 ;  /* 0x00007610ff4c7816 */ /* 0x000fe4000000004c */
[----:B------:R-:W-:Y:S01]  /*36f0*/  LOP3.LUT P4, RZ, R71, 0x1, RZ, 0xc0, !PT ;  /* 0x0000000147ff7812 */ /* 0x000fe2000788c0ff */
[----:B------:R-:W5:Y:S01]  /*3700*/  @P3 LDG.E.U16 R61, desc[UR22][R62.64] ;  /* 0x000000163e3d3981 */ /* 0x000f62000c1e1500 */
[--C-:B------:R-:W-:Y:S02]  /*3710*/  SHF.R.U32.HI R73, RZ, 0x2, R70.reuse ;  /* 0x00000002ff497819 */ /* 0x100fe40000011646 */
[----:B------:R-:W-:Y:S01]  /*3720*/  SHF.R.U32.HI R71, RZ, 0x3, R70 ;  /* 0x00000003ff477819 */ /* 0x000fe20000011646 */
[----:B------:R2:W5:Y:S01]  /*3730*/  @!P5 LDG.E.U16 R76, desc[UR22][R4.64] ;  /* 0x00000016044cd981 */ /* 0x000562000c1e1500 */
[----:B------:R-:W-:-:S02]  /*3740*/  LOP3.LUT R101, R104, 0x1f, RZ, 0xc0, !PT ;  /* 0x0000001f68657812 */ /* 0x000fc400078ec0ff */
[----:B------:R-:W-:Y:S02]  /*3750*/  LOP3.LUT P3, RZ, R73, 0x1, RZ, 0xc0, !PT ;  /* 0x0000000149ff7812 */ /* 0x000fe4000786c0ff */
[--C-:B------:R-:W-:Y:S02]  /*3760*/  SHF.R.U32.HI R73, RZ, 0x1, R70.reuse ;  /* 0x00000001ff497819 */ /* 0x100fe40000011646 */
[----:B------:R-:W-:Y:S02]  /*3770*/  LOP3.LUT P5, RZ, R71, 0x1, RZ, 0xc0, !PT ;  /* 0x0000000147ff7812 */ /* 0x000fe400078ac0ff */
[----:B------:R-:W-:Y:S01]  /*3780*/  PRMT R70, RZ, 0x7610, R70 ;  /* 0x00007610ff467816 */ /* 0x000fe20000000046 */
[----:B--2---:R-:W-:Y:S01]  /*3790*/  IMAD R4, R101, R83, RZ ;  /* 0x0000005365047224 */ /* 0x004fe200078e02ff */
[----:B------:R-:W-:Y:S01]  /*37a0*/  PRMT R71, RZ, 0x7610, R71 ;  /* 0x00007610ff477816 */ /* 0x000fe20000000047 */
[----:B0-----:R-:W-:-:S03]  /*37b0*/  IMAD R30, R30, UR5, RZ ;  /* 0x000000051e1e7c24 */ /* 0x001fc6000f8e02ff */
[----:B------:R0:W5:Y:S01]  /*37c0*/  @P4 LDG.E.U16 R70, desc[UR22][R66.64] ;  /* 0x0000001642464981 */ /* 0x000162000c1e1500 */
[----:B------:R-:W-:-:S03]  /*37d0*/  LEA R107, P4, R4, UR18, 0x1 ;  /* 0x00000012046b7c11 */ /* 0x000fc6000f8808ff */
[----:B------:R-:W5:Y:S01]  /*37e0*/  @P1 LDG.E.U16 R71, desc[UR22][R64.64] ;  /* 0x0000001640471981 */ /* 0x000f62000c1e1500 */
[----:B------:R-:W-:Y:S02]  /*37f0*/  LOP3.LUT P1, RZ, R73, 0x1, RZ, 0xc0, !PT ;  /* 0x0000000149ff7812 */ /* 0x000fe4000782c0ff */
[----:B------:R-:W-:Y:S01]  /*3800*/  PRMT R73, RZ, 0x7610, R73 ;  /* 0x00007610ff497816 */ /* 0x000fe20000000049 */
[----:B------:R-:W-:Y:S01]  /*3810*/  IMAD R12, R12, UR5, RZ ;  /* 0x000000050c0c7c24 */ /* 0x000fe2000f8e02ff */
[----:B------:R-:W-:Y:S01]  /*3820*/  LEA.HI.X.SX32 R4, R4, UR19, 0x1, P4 ;  /* 0x0000001304047c11 */ /* 0x000fe2000a0f0eff */
[----:B------:R-:W-:Y:S01]  /*3830*/  IMAD R36, R36, UR5, RZ ;  /* 0x0000000524247c24 */ /* 0x000fe2000f8e02ff */
[-C--:B------:R-:W-:Y:S01]  /*3840*/  LEA R158, P4, R30, R107.reuse, 0x1 ;  /* 0x0000006b1e9e7211 */ /* 0x080fe200078808ff */
[----:B------:R-:W-:Y:S01]  /*3850*/  IMAD R34, R34, UR5, RZ ;  /* 0x0000000522227c24 */ /* 0x000fe2000f8e02ff */
[----:B------:R2:W5:Y:S01]  /*3860*/  @P5 LDG.E.U16 R73, desc[UR22][R68.64] ;  /* 0x0000001644495981 */ /* 0x000562000c1e1500 */
[----:B------:R-:W-:Y:S01]  /*3870*/  IMAD R32, R32, UR5, RZ ;  /* 0x0000000520207c24 */ /* 0x000fe2000f8e02ff */
[-C--:B------:R-:W-:Y:S01]  /*3880*/  LEA R80, P5, R12, R107.reuse, 0x1 ;  /* 0x0000006b0c507211 */ /* 0x080fe200078a08ff */
[----:B------:R-:W-:Y:S01]  /*3890*/  IMAD R41, R41, UR5, RZ ;  /* 0x0000000529297c24 */ /* 0x000fe2000f8e02ff */
[----:B------:R-:W-:Y:S01]  /*38a0*/  LEA.HI.X.SX32 R159, R30, R4, 0x1, P4 ;  /* 0x000000041e9f7211 */ /* 0x000fe200020f0eff */
[----:B------:R-:W-:Y:S01]  /*38b0*/  IMAD R40, R40, UR5, RZ ;  /* 0x0000000528287c24 */ /* 0x000fe2000f8e02ff */
[----:B------:R-:W-:-:S02]  /*38c0*/  LEA R152, P4, R36, R107, 0x1 ;  /* 0x0000006b24987211 */ /* 0x000fc400078808ff */
[-C--:B------:R-:W-:Y:S01]  /*38d0*/  LEA R154, P6, R34, R107.reuse, 0x1 ;  /* 0x0000006b229a7211 */ /* 0x080fe200078c08ff */
[----:B------:R-:W-:Y:S01]  /*38e0*/  IMAD R38, R38, UR5, RZ ;  /* 0x0000000526267c24 */ /* 0x000fe2000f8e02ff */
[-C--:B------:R-:W-:Y:S01]  /*38f0*/  LEA.HI.X.SX32 R161, R12, R4.reuse, 0x1, P5 ;  /* 0x000000040ca17211 */ /* 0x080fe200028f0eff */
[----:B------:R-:W-:Y:S01]  /*3900*/  IMAD R18, R18, UR5, RZ ;  /* 0x0000000512127c24 */ /* 0x000fe2000f8e02ff */
[-C--:B------:R-:W-:Y:S02]  /*3910*/  LEA R156, P5, R32, R107.reuse, 0x1 ;  /* 0x0000006b209c7211 */ /* 0x080fe400078a08ff */
[-C--:B------:R-:W-:Y:S01]  /*3920*/  LEA.HI.X.SX32 R155, R36, R4.reuse, 0x1, P4 ;  /* 0x00000004249b7211 */ /* 0x080fe200020f0eff */
[----:B------:R-:W-:Y:S01]  /*3930*/  IMAD R14, R14, UR5, RZ ;  /* 0x000000050e0e7c24 */ /* 0x000fe2000f8e02ff */
[----:B------:R-:W-:Y:S02]  /*3940*/  LEA.HI.X.SX32 R75, R34, R4, 0x1, P6 ;  /* 0x00000004224b7211 */ /* 0x000fe400030f0eff */
[----:B0-----:R-:W-:-:S02]  /*3950*/  LEA R66, P4, R41, R107, 0x1 ;  /* 0x0000006b29427211 */ /* 0x001fc400078808ff */
[-C--:B--2---:R-:W-:Y:S01]  /*3960*/  LEA R68, P6, R40, R107.reuse, 0x1 ;  /* 0x0000006b28447211 */ /* 0x084fe200078c08ff */
[----:B------:R-:W-:Y:S01]  /*3970*/  IMAD R13, R13, UR5, RZ ;  /* 0x000000050d0d7c24 */ /* 0x000fe2000f8e02ff */
[-C--:B------:R-:W-:Y:S01]  /*3980*/  LEA.HI.X.SX32 R157, R32, R4.reuse, 0x1, P5 ;  /* 0x00000004209d7211 */ /* 0x080fe200028f0eff */
[----:B------:R-:W-:Y:S01]  /*3990*/  IMAD R21, R21, UR5, RZ ;  /* 0x0000000515157c24 */ /* 0x000fe2000f8e02ff */
[-C--:B------:R-:W-:Y:S02]  /*39a0*/  LEA R150, P5, R38, R107.reuse, 0x1 ;  /* 0x0000006b26967211 */ /* 0x080fe400078a08ff */
[-C--:B------:R-:W-:Y:S01]  /*39b0*/  LEA.HI.X.SX32 R67, R41, R4.reuse, 0x1, P4 ;  /* 0x0000000429437211 */ /* 0x080fe200020f0eff */
[----:B------:R-:W-:Y:S01]  /*39c0*/  IMAD R26, R26, UR5, RZ ;  /* 0x000000051a1a7c24 */ /* 0x000fe2000f8e02ff */
[----:B------:R-:W-:Y:S02]  /*39d0*/  LEA.HI.X.SX32 R69, R40, R4, 0x1, P6 ;  /* 0x0000000428457211 */ /* 0x000fe400030f0eff */
        /* <DEDUP_REMOVED lines=37> */
[-C--:B------:R-:W-:Y:S02]  /*3c30*/  LEA R38, P6, R35, R107.reuse, 0x1 ;  /* 0x0000006b23267211 */ /* 0x080fe400078c08ff */
        /* <DEDUP_REMOVED lines=10> */
[-C--:B------:R-:W-:Y:S01]  /*3ce0*/  LEA.HI.X.SX32 R31, R17, R4.reuse, 0x1, P4 ;  /* 0x00000004111f7211 */ /* 0x080fe200020f0eff */
[----:B------:R-:W-:Y:S01]  /*3cf0*/  VIADD R100, R2, 0x1f ;  /* 0x0000001f02647836 */ /* 0x000fe20000000000 */
[----:B------:R-:W-:Y:S02]  /*3d00*/  LEA.HI.X.SX32 R129, R16, R4, 0x1, P6 ;  /* 0x0000000410817211 */ /* 0x000fe400030f0eff */
[-C--:B------:R-:W-:Y:S02]  /*3d10*/  LEA R120, P4, R25, R107.reuse, 0x1 ;  /* 0x0000006b19787211 */ /* 0x080fe400078808ff */
[----:B------:R-:W-:-:S02]  /*3d20*/  LEA R26, P6, R24, R107, 0x1 ;  /* 0x0000006b181a7211 */ /* 0x000fc400078c08ff */
[-C--:B------:R-:W-:Y:S02]  /*3d30*/  LEA.HI.X.SX32 R25, R25, R4.reuse, 0x1, P4 ;  /* 0x0000000419197211 */ /* 0x080fe400020f0eff */
[-C--:B------:R-:W-:Y:S02]  /*3d40*/  LEA.HI.X.SX32 R27, R24, R4.reuse, 0x1, P6 ;  /* 0x00000004181b7211 */ /* 0x080fe400030f0eff */
[C---:B------:R-:W-:Y:S02]  /*3d50*/  LEA R20, P4, R29.reuse, R107, 0x1 ;  /* 0x0000006b1d147211 */ /* 0x040fe400078808ff */
[----:B------:R-:W-:Y:S02]  /*3d60*/  ISETP.GT.AND P6, PT, R100, 0x1f, PT ;  /* 0x0000001f6400780c */ /* 0x000fe40003fc4270 */
[----:B------:R-:W-:Y:S02]  /*3d70*/  LEA.HI.X.SX32 R21, R29, R4, 0x1, P4 ;  /* 0x000000041d157211 */ /* 0x000fe400020f0eff */
[----:B------:R-:W-:-:S02]  /*3d80*/  ISETP.LT.AND P4, PT, R101, R2, P6 ;  /* 0x000000026500720c */ /* 0x000fc40003781270 */
[----:B------:R-:W-:Y:S02]  /*3d90*/  PRMT R62, RZ, 0x7610, R62 ;  /* 0x00007610ff3e7816 */ /* 0x000fe4000000003e */
[----:B------:R-:W-:Y:S02]  /*3da0*/  PRMT R19, RZ, 0x7610, R19 ;  /* 0x00007610ff137816 */ /* 0x000fe40000000013 */
[----:B------:R-:W-:Y:S02]  /*3db0*/  PRMT R2, RZ, 0x7610, R2 ;  /* 0x00007610ff027816 */ /* 0x000fe40000000002 */
[----:B------:R1:W5:Y:S04]  /*3dc0*/  @P3 LDG.E.U16 R62, desc[UR22][R6.64] ;  /* 0x00000016063e3981 */ /* 0x000368000c1e1500 */
[----:B------:R1:W5:Y:S04]  /*3dd0*/  @P1 LDG.E.U16 R19, desc[UR22][R8.64] ;  /* 0x0000001608131981 */ /* 0x000368000c1e1500 */
[----:B------:R1:W5:Y:S01]  /*3de0*/  @!P0 LDG.E.U16 R2, desc[UR22][R10.64] ;  /* 0x000000160a028981 */ /* 0x000362000c1e1500 */
[----:B------:R-:W-:-:S02]  /*3df0*/  IMAD R42, R42, UR5, RZ ;  /* 0x000000052a2a7c24 */ /* 0x000fc4000f8e02ff */
[----:B------:R-:W-:-:S03]  /*3e00*/  IMAD R22, R22, UR5, RZ ;  /* 0x0000000516167c24 */ /* 0x000fc6000f8e02ff */
[C---:B------:R-:W-:Y:S01]  /*3e10*/  LEA R34, P5, R42.reuse, R107, 0x1 ;  /* 0x0000006b2a227211 */ /* 0x040fe200078a08ff */
[----:B------:R-:W-:Y:S02]  /*3e20*/  IMAD R33, R33, UR5, RZ ;  /* 0x0000000521217c24 */ /* 0x000fe4000f8e02ff */
[----:B------:R-:W-:Y:S01]  /*3e30*/  IMAD R43, R43, UR5, RZ ;  /* 0x000000052b2b7c24 */ /* 0x000fe2000f8e02ff */
[----:B------:R-:W-:Y:S01]  /*3e40*/  LEA.HI.X.SX32 R35, R42, R4, 0x1, P5 ;  /* 0x000000042a237211 */ /* 0x000fe200028f0eff */
[----:B------:R-:W-:-:S04]  /*3e50*/  @!UP1 UIADD3 UR4, UPT, UPT, -UR4, 0x100000, URZ ;  /* 0x0010000004049890 */ /* 0x000fc8000fffe1ff */
[----:B------:R-:W-:Y:S02]  /*3e60*/  @!UP1 USHF.L.U32 UR5, UR4, 0xb, URZ ;  /* 0x0000000b04059899 */ /* 0x000fe400080006ff */
[----:B------:R-:W-:Y:S01]  /*3e70*/  @!UP1 USHF.L.U32 UR4, UR4, 0x1, URZ ;  /* 0x0000000104049899 */ /* 0x000fe200080006ff */
[----:B------:R-:W-:Y:S01]  /*3e80*/  LEA R28, P5, R22, R107, 0x1 ;  /* 0x0000006b161c7211 */ /* 0x000fe200078a08ff */
[----:B------:R-:W-:-:S03]  /*3e90*/  VOTEU.ALL UP1, P2 ;  /* 0x0000000000ff7886 */ /* 0x000fc60001020000 */
[----:B------:R-:W-:Y:S02]  /*3ea0*/  LEA.HI.X.SX32 R127, R22, R4, 0x1, P5 ;  /* 0x00000004167f7211 */ /* 0x000fe400028f0eff */
[----:B------:R-:W-:-:S04]  /*3eb0*/  LEA R22, P5, R33, R107, 0x1 ;  /* 0x0000006b21167211 */ /* 0x000fc800078a08ff */
[----:B------:R-:W-:Y:S01]  /*3ec0*/  LEA.HI.X.SX32 R23, R33, R4, 0x1, P5 ;  /* 0x0000000421177211 */ /* 0x000fe200028f0eff */
[----:B------:R1:W0:Y:S01]  /*3ed0*/  @!UP1 SYNCS.EXCH.64 URZ, [UR11+0x4008], UR4 ;  /* 0x004008040bff95b2 */ /* 0x0002220008000100 */
[----:B------:R-:W-:-:S04]  /*3ee0*/  LEA R107, P5, R43, R107, 0x1 ;  /* 0x0000006b2b6b7211 */ /* 0x000fc800078a08ff */
[----:B------:R-:W-:Y:S01]  /*3ef0*/  LEA.HI.X.SX32 R118, R43, R4, 0x1, P5 ;  /* 0x000000042b767211 */ /* 0x000fe200028f0eff */
[----:B-1----:R-:W-:Y:S08]  /*3f00*/  @!P6 BRA `(.L_x_6) ;  /* 0x000000000044e947 */ /* 0x002ff00003800000 */
[----:B-----5:R-:W-:Y:S02]  /*3f10*/  PRMT R4, R44, 0x5410, R47 ;  /* 0x000054102c047816 */ /* 0x020fe4000000002f */
[----:B------:R-:W-:Y:S02]  /*3f20*/  PRMT R5, R46, 0x5410, R77 ;  /* 0x000054102e057816 */ /* 0x000fe4000000004d */
[----:B------:R-:W-:Y:S02]  /*3f30*/  PRMT R6, R51, 0x5410, R56 ;  /* 0x0000541033067816 */ /* 0x000fe40000000038 */
[----:B------:R-:W-:Y:S02]  /*3f40*/  PRMT R7, R72, 0x5410, R79 ;  /* 0x0000541048077816 */ /* 0x000fe4000000004f */
[----:B------:R-:W-:Y:S02]  /*3f50*/  PRMT R8, R52, 0x5410, R49 ;  /* 0x0000541034087816 */ /* 0x000fe40000000031 */
[----:B------:R-:W-:-:S02]  /*3f60*/  PRMT R9, R55, 0x5410, R58 ;  /* 0x0000541037097816 */ /* 0x000fc4000000003a */
[----:B------:R-:W-:Y:S02]  /*3f70*/  PRMT R10, R74, 0x5410, R81 ;  /* 0x000054104a0a7816 */ /* 0x000fe40000000051 */
        /* <DEDUP_REMOVED lines=8> */
[----:B------:R-:W-:-:S04]  /*4000*/  PRMT R19, R19, 0x5410, R2 ;  /* 0x0000541013137816 */ /* 0x000fc80000000002 */
[----:B------:R1:W-:Y:S03]  /*4010*/  STTM.x16 tmem[UR12+0x80], R4 ;  /* 0x00008004000079ed */ /* 0x0003e6000824000c */
.L_x_6:
[----:B------:R-:W2:Y:S01]  /*4020*/  FENCE.VIEW.ASYNC.T ;  /* 0x00000000000073c6 */ /* 0x000ea20000000200 */
[----:B-1----:R-:W-:Y:S01]  /*4030*/  PRMT R7, RZ, 0x7610, R7 ;  /* 0x00007610ff077816 */ /* 0x002fe20000000007 */
[----:B-----5:R-:W-:Y:S01]  /*4040*/  IMAD.MOV.U32 R81, RZ, RZ, R161 ;  /* 0x000000ffff517224 */ /* 0x020fe200078e00a1 */
[----:B0-2---:R-:W-:Y:S01]  /*4050*/  BAR.SYNC.DEFER_BLOCKING 0x0 ;  /* 0x0000000000007b1d */ /* 0x005fe20000010000 */
[----:B------:R-:W-:Y:S01]  /*4060*/  PRMT R9, RZ, 0x7610, R9 ;  /* 0x00007610ff097816 */ /* 0x000fe20000000009 */
[----:B------:R-:W-:Y:S01]  /*4070*/  IMAD.MOV.U32 R76, RZ, RZ, R156 ;  /* 0x000000ffff4c7224 */ /* 0x000fe200078e009c */
        /* <DEDUP_REMOVED lines=60> */
[----:B------:R-:W2:Y:S01]  /*4440*/  @P4 LDG.E.U16 R7, desc[UR22][R80.64] ;  /* 0x0000001650074981 */ /* 0x000ea2000c1e1500 */
[----:B------:R-:W-:-:S02]  /*4450*/  IMAD.MOV.U32 R42, RZ, RZ, R128 ;  /* 0x000000ffff2a7224 */ /* 0x000fc400078e0080 */
[----:B------:R-:W-:Y:S01]  /*4460*/  IMAD.MOV.U32 R43, RZ, RZ, R133 ;  /* 0x000000ffff2b7224 */ /* 0x000fe200078e0085 */
[----:B------:R-:W3:Y:S01]  /*4470*/  @P4 LDG.E.U16 R9, desc[UR22][R76.64] ;  /* 0x000000164c094981 */ /* 0x000ee2000c1e1500 */
[----:B------:R-:W-:Y:S02]  /*4480*/  IMAD.MOV.U32 R39, RZ, RZ, R131 ;  /* 0x000000ffff277224 */ /* 0x000fe400078e0083 */
[----:B------:R-:W-:Y:S01]  /*4490*/  IMAD.MOV.U32 R2, RZ, RZ, R107 ;  /* 0x000000ffff027224 */ /* 0x000fe200078e006b */
[----:B------:R-:W4:Y:S01]  /*44a0*/  @P4 LDG.E.U16 R11, desc[UR22][R72.64] ;  /* 0x00000016480b4981 */ /* 0x000f22000c1e1500 */
[----:B------:R-:W-:Y:S01]  /*44b0*/  IMAD.MOV.U32 R3, RZ, RZ, R118 ;  /* 0x000000ffff037224 */ /* 0x000fe200078e0076 */
[----:B------:R-:W-:Y:S01]  /*44c0*/  SHF.R.S32.HI R4, RZ, 0x1f, R103 ;  /* 0x0000001fff047819 */ /* 0x000fe20000011467 */
[----:B------:R-:W0:Y:S01]  /*44d0*/  LDCU UR4, c[0x0][0x3a0] ;  /* 0x00007400ff0477ac */ /* 0x000e220008000800 */
[----:B------:R-:W4:Y:S04]  /*44e0*/  @P4 LDG.E.U16 R13, desc[UR22][R68.64] ;  /* 0x00000016440d4981 */ /* 0x000f28000c1e1500 */
        /* <DEDUP_REMOVED lines=27> */
[----:B------:R-:W4:Y:S01]  /*46a0*/  @P4 LDG.E.U16 R126, desc[UR22][R2.64] ;  /* 0x00000016027e4981 */ /* 0x000f22000c1e1500 */
[----:B------:R-:W-:-:S02]  /*46b0*/  SHF.R.S32.HI R5, RZ, 0x6, R104 ;  /* 0x00000006ff057819 */ /* 0x000fc40000011468 */
[----:B------:R-:W-:Y:S02]  /*46c0*/  SHF.L.U64.HI R103, R103, 0x1, R4 ;  /* 0x0000000167677819 */ /* 0x000fe40000010204 */
[----:B------:R-:W-:Y:S01]  /*46d0*/  SGXT R4, R5, 0x1 ;  /* 0x000000010504781a */ /* 0x000fe20000000200 */
[----:B------:R-:W-:Y:S02]  /*46e0*/  IMAD.SHL.U32 R107, R82, 0x20, RZ ;  /* 0x00000020526b7824 */ /* 0x000fe400078e00ff */
[----:B------:R-:W-:Y:S01]  /*46f0*/  IMAD.SHL.U32 R104, R104, 0x2, RZ ;  /* 0x0000000268687824 */ /* 0x000fe200078e00ff */
[----:B------:R-:W-:Y:S01]  /*4700*/  LOP3.LUT R127, R4, 0x90, RZ, 0xc0, !PT ;  /* 0x00000090047f7812 */ /* 0x000fe200078ec0ff */
[----:B------:R-:W-:-:S03]  /*4710*/  IMAD.WIDE R4, R107, 0x2, R102 ;  /* 0x000000026b047825 */ /* 0x000fc600078e0266 */
[----:B------:R-:W-:Y:S01]  /*4720*/  LOP3.LUT R102, R127, 0x7e, R104, 0x78, !PT ;  /* 0x0000007e7f667812 */ /* 0x000fe200078e7868 */
[----:B0-----:R-:W-:-:S03]  /*4730*/  UIADD3 UR5, UPT, UPT, UR4, 0x1f, URZ ;  /* 0x0000001f04057890 */ /* 0x001fc6000fffe0ff */
[----:B------:R-:W-:Y:S01]  /*4740*/  LOP3.LUT R103, R102, 0x20, RZ, 0x3c, !PT ;  /* 0x0000002066677812 */ /* 0x000fe200078e3cff */
[----:B------:R-:W-:Y:S01]  /*4750*/  USHF.R.S32.HI UR4, URZ, 0x1f, UR5 ;  /* 0x0000001fff047899 */ /* 0x000fe20008011405 */
[----:B------:R-:W-:-:S03]  /*4760*/  IADD3 R152, P1, PT, R4, UR16, RZ ;  /* 0x0000001004987c10 */ /* 0x000fc6000ff3e0ff */
[----:B------:R-:W-:Y:S01]  /*4770*/  ULEA.HI UR4, UR4, UR5, URZ, 0x5 ;  /* 0x0000000504047291 */ /* 0x000fe2000f8f28ff */
[----:B------:R-:W-:-:S03]  /*4780*/  ISETP.NE.U32.AND P0, PT, R105, RZ, PT ;  /* 0x000000ff6900720c */ /* 0x000fc60003f05070 */
[----:B------:R-:W-:Y:S01]  /*4790*/  USHF.R.S32.HI UR4, URZ, 0x5, UR4 ;  /* 0x00000005ff047899 */ /* 0x000fe20008011404 */
[----:B------:R-:W-:Y:S02]  /*47a0*/  IADD3.X R153, PT, PT, R5, UR17, RZ, P1, !PT ;  /* 0x0000001105997c10 */ /* 0x000fe40008ffe4ff */
[----:B------:R-:W-:Y:S01]  /*47b0*/  ISETP.LT.OR P1, PT, R100, 0x20, P0 ;  /* 0x000000206400780c */ /* 0x000fe20000721670 */
[----:B------:R-:W-:-:S04]  /*47c0*/  UISETP.LT.AND UP1, UPT, UR4, 0x1, UPT ;  /* 0x000000010400788c */ /* 0x000fc8000bf21270 */
[----:B------:R-:W-:Y:S01]  /*47d0*/  USEL UR4, UR4, 0x1, !UP1 ;  /* 0x0000000104047887 */ /* 0x000fe2000c800000 */
[----:B------:R-:W-:-:S03]  /*47e0*/  IMAD R120, R82, 0xf, RZ ;  /* 0x0000000f52787824 */ /* 0x000fc600078e02ff */
[----:B------:R-:W-:Y:S01]  /*47f0*/  UIADD3 UR9, UPT, UPT, UR4, -0x1, URZ ;  /* 0xffffffff04097890 */ /* 0x000fe2000fffe0ff */
[C---:B------:R-:W-:Y:S02]  /*4800*/  IMAD R118, R82.reuse, 0x11, RZ ;  /* 0x0000001152767824 */ /* 0x040fe400078e02ff */
[C---:B------:R-:W-:Y:S01]  /*4810*/  IMAD R105, R82.reuse, 0x1d, RZ ;  /* 0x0000001d52697824 */ /* 0x040fe200078e02ff */
[----:B------:R-:W-:Y:S02]  /*4820*/  UISETP.NE.U32.AND UP1, UPT, UR9, URZ, UPT ;  /* 0x000000ff0900728c */ /* 0x000fe4000bf25070 */
[----:B------:R-:W-:Y:S01]  /*4830*/  UIADD3 UR13, UPT, UPT, UR10, 0x80, URZ ;  /* 0x000000800a0d7890 */ /* 0x000fe2000fffe0ff */
[C---:B------:R-:W-:Y:S01]  /*4840*/  IMAD R104, R82.reuse, 0x1e, RZ ;  /* 0x0000001e52687824 */ /* 0x040fe200078e02ff */
[----:B------:R-:W-:Y:S01]  /*4850*/  SHF.R.S32.HI R150, RZ, 0x1f, R87 ;  /* 0x0000001fff967819 */ /* 0x000fe20000011457 */
[----:B------:R-:W-:Y:S01]  /*4860*/  IMAD R151, R82, 0x1f, RZ ;  /* 0x0000001f52977824 */ /* 0x000fe200078e02ff */
[----:B------:R-:W-:-:S02]  /*4870*/  SHF.R.S32.HI R149, RZ, 0x1f, R96 ;  /* 0x0000001fff957819 */ /* 0x000fc40000011460 */
[----:B------:R-:W-:Y:S02]  /*4880*/  SHF.R.S32.HI R5, RZ, 0x1f, R88 ;  /* 0x0000001fff057819 */ /* 0x000fe40000011458 */
[----:B------:R-:W-:Y:S02]  /*4890*/  SHF.R.S32.HI R147, RZ, 0x1f, R92 ;  /* 0x0000001fff937819 */ /* 0x000fe4000001145c */
[----:B------:R-:W-:Y:S02]  /*48a0*/  SHF.R.S32.HI R145, RZ, 0x1f, R98 ;  /* 0x0000001fff917819 */ /* 0x000fe40000011462 */
[----:B------:R-:W-:Y:S02]  /*48b0*/  SHF.R.S32.HI R4, RZ, 0x1f, R89 ;  /* 0x0000001fff047819 */ /* 0x000fe40000011459 */
[----:B------:R-:W-:Y:S02]  /*48c0*/  SHF.R.S32.HI R142, RZ, 0x1f, R91 ;  /* 0x0000001fff8e7819 */ /* 0x000fe4000001145b */
[----:B------:R-:W-:-:S02]  /*48d0*/  SHF.R.S32.HI R140, RZ, 0x1f, R95 ;  /* 0x0000001fff8c7819 */ /* 0x000fc4000001145f */
[----:B------:R-:W-:Y:S02]  /*48e0*/  SHF.R.S32.HI R138, RZ, 0x1f, R97 ;  /* 0x0000001fff8a7819 */ /* 0x000fe40000011461 */
[----:B------:R-:W-:Y:S02]  /*48f0*/  SHF.R.S32.HI R137, RZ, 0x1f, R120 ;  /* 0x0000001fff897819 */ /* 0x000fe40000011478 */
[----:B------:R-:W-:Y:S01]  /*4900*/  SHF.R.S32.HI R135, RZ, 0x1f, R118 ;  /* 0x0000001fff877819 */ /* 0x000fe20000011476 */
[----:B--2---:R-:W-:Y:S04]  /*4910*/  STS.U16 [R102+UR11], R7 ;  /* 0x0000000766007988 */ /* 0x004fe8000800040b */
[----:B---3--:R-:W-:Y:S04]  /*4920*/  STS.U16 [R102+UR11+0x200], R9 ;  /* 0x0002000966007988 */ /* 0x008fe8000800040b */
[----:B----4-:R-:W-:Y:S04]  /*4930*/  STS.U16 [R102+UR11+0x400], R11 ;  /* 0x0004000b66007988 */ /* 0x010fe8000800040b */
[----:B------:R-:W-:Y:S04]  /*4940*/  STS.U16 [R102+UR11+0x600], R13 ;  /* 0x0006000d66007988 */ /* 0x000fe8000800040b */
        /* <DEDUP_REMOVED lines=9> */
[----:B------:R0:W-:Y:S04]  /*49e0*/  STS.U16 [R102+UR11+0x1a00], R121 ;  /* 0x001a007966007988 */ /* 0x0001e8000800040b */
        /* <DEDUP_REMOVED lines=17> */
[----:B------:R2:W-:Y:S01]  /*4b00*/  STS.U16 [R103+UR11+0x1f00], R126 ;  /* 0x001f007e67007988 */ /* 0x0005e2000800040b */
[----:B------:R3:W-:Y:S06]  /*4b10*/  MEMBAR.ALL.CTA ;  /* 0x0000000000007992 */ /* 0x0007ec0000008000 */
[----:B---3--:R-:W3:Y:S01]  /*4b20*/  FENCE.VIEW.ASYNC.S ;  /* 0x00000000000073c6 */ /* 0x008ee20000000000 */
[----:B0-----:R-:W-:Y:S01]  /*4b30*/  IMAD.SHL.U32 R121, R83, 0x20, RZ ;  /* 0x0000002053797824 */ /* 0x001fe200078e00ff */
[----:B------:R-:W-:Y:S01]  /*4b40*/  SHF.R.S32.HI R83, RZ, 0x1f, R82 ;  /* 0x0000001fff537819 */ /* 0x000fe20000011452 */
[----:B------:R-:W-:-:S02]  /*4b50*/  IMAD.SHL.U32 R119, R82, 0x10, RZ ;  /* 0x0000001052777824 */ /* 0x000fc400078e00ff */
[C---:B------:R-:W-:Y:S02]  /*4b60*/  IMAD R117, R82.reuse, 0x12, RZ ;  /* 0x0000001252757824 */ /* 0x040fe400078e02ff */
[C---:B-1----:R-:W-:Y:S02]  /*4b70*/  IMAD R116, R82.reuse, 0x13, RZ ;  /* 0x0000001352747824 */ /* 0x042fe400078e02ff */
[C---:B------:R-:W-:Y:S02]  /*4b80*/  IMAD R115, R82.reuse, 0x14, RZ ;  /* 0x0000001452737824 */ /* 0x040fe400078e02ff */
[C---:B------:R-:W-:Y:S02]  /*4b90*/  IMAD R114, R82.reuse, 0x15, RZ ;  /* 0x0000001552727824 */ /* 0x040fe400078e02ff */
[C---:B------:R-:W-:Y:S02]  /*4ba0*/  IMAD R113, R82.reuse, 0x16, RZ ;  /* 0x0000001652717824 */ /* 0x040fe400078e02ff */
[----:B------:R-:W-:-:S02]  /*4bb0*/  IMAD R112, R82, 0x17, RZ ;  /* 0x0000001752707824 */ /* 0x000fc400078e02ff */
[C---:B------:R-:W-:Y:S02]  /*4bc0*/  IMAD R111, R82.reuse, 0x18, RZ ;  /* 0x00000018526f7824 */ /* 0x040fe400078e02ff */
[C---:B------:R-:W-:Y:S02]  /*4bd0*/  IMAD R110, R82.reuse, 0x19, RZ ;  /* 0x00000019526e7824 */ /* 0x040fe400078e02ff */
[C---:B------:R-:W-:Y:S02]  /*4be0*/  IMAD R109, R82.reuse, 0x1a, RZ ;  /* 0x0000001a526d7824 */ /* 0x040fe400078e02ff */
[C---:B------:R-:W-:Y:S02]  /*4bf0*/  IMAD R108, R82.reuse, 0x1b, RZ ;  /* 0x0000001b526c7824 */ /* 0x040fe400078e02ff */
[C---:B------:R-:W-:Y:S01]  /*4c00*/  IMAD R106, R82.reuse, 0x1c, RZ ;  /* 0x0000001c526a7824 */ /* 0x040fe200078e02ff */
[----:B------:R-:W-:Y:S02]  /*4c10*/  SHF.L.U64.HI R83, R82, 0x1, R83 ;  /* 0x0000000152537819 */ /* 0x000fe40000010253 */
        /* <DEDUP_REMOVED lines=9> */
[----:B------:R-:W-:Y:S02]  /*4cb0*/  SHF.R.S32.HI R130, RZ, 0x1f, R113 ;  /* 0x0000001fff827819 */ /* 0x000fe40000011471 */
[----:B------:R-:W-:Y:S02]  /*4cc0*/  SHF.R.S32.HI R129, RZ, 0x1f, R112 ;  /* 0x0000001fff817819 */ /* 0x000fe40000011470 */
[----:B------:R-:W-:Y:S02]  /*4cd0*/  SHF.R.S32.HI R128, RZ, 0x1f, R111 ;  /* 0x0000001fff807819 */ /* 0x000fe4000001146f */
[----:B------:R-:W-:-:S02]  /*4ce0*/  SHF.R.S32.HI R127, RZ, 0x1f, R110 ;  /* 0x0000001fff7f7819 */ /* 0x000fc4000001146e */
[----:B--2---:R-:W-:Y:S02]  /*4cf0*/  SHF.R.S32.HI R126, RZ, 0x1f, R109 ;  /* 0x0000001fff7e7819 */ /* 0x004fe4000001146d */
[----:B------:R-:W-:Y:S02]  /*4d00*/  SHF.R.S32.HI R125, RZ, 0x1f, R108 ;  /* 0x0000001fff7d7819 */ /* 0x000fe4000001146c */
[----:B------:R-:W-:Y:S02]  /*4d10*/  SHF.R.S32.HI R11, RZ, 0x1f, R106 ;  /* 0x0000001fff0b7819 */ /* 0x000fe4000001146a */
[----:B------:R-:W-:Y:S01]  /*4d20*/  SHF.R.S32.HI R10, RZ, 0x1f, R105 ;  /* 0x0000001fff0a7819 */ /* 0x000fe20000011469 */
[----:B---3--:R-:W-:Y:S06]  /*4d30*/  BAR.SYNC.DEFER_BLOCKING 0x0 ;  /* 0x0000000000007b1d */ /* 0x008fec0000010000 */
[----:B------:R-:W-:Y:S05]  /*4d40*/  @P1 BRA `(.L_x_7) ;  /* 0x00000000004c1947 */ /* 0x000fea0003800000 */
[----:B------:R-:W-:Y:S01]  /*4d50*/  USHF.R.U32.HI UR6, URZ, 0x4, UR11 ;  /* 0x00000004ff067899 */ /* 0x000fe2000801160b */
[----:B------:R-:W-:Y:S01]  /*4d60*/  UMOV UR14, 0xfffffffe ;  /* 0xfffffffe000e7882 */ /* 0x000fe20000000000 */
[----:B------:R-:W-:Y:S02]  /*4d70*/  UMOV UR15, 0x7fffbfdf ;  /* 0x7fffbfdf000f7882 */ /* 0x000fe40000000000 */
[----:B------:R-:W-:Y:S01]  /*4d80*/  USGXT.U32 UR6, UR6, 0xe ;  /* 0x0000000e0606789a */ /* 0x000fe20008000000 */
[----:B------:R-:W-:Y:S01]  /*4d90*/  UMOV UR7, URZ ;  /* 0x000000ff00077c82 */ /* 0x000fe20008000000 */
[----:B------:R-:W-:Y:S02]  /*4da0*/  UIADD3 UR16, UPT, UPT, UR10, 0x88, URZ ;  /* 0x000000880a107890 */ /* 0x000fe4000fffe0ff */
[----:B------:R-:W-:Y:S01]  /*4db0*/  UIADD3.64 UR14, UPT, UPT, UR6, -UR14, URZ ;  /* 0x8000000e060e7297 */ /* 0x000fe2000fffe0ff */
[----:B------:R-:W-:Y:S01]  /*4dc0*/  UMOV UR18, 0x0 ;  /* 0x0000000000127882 */ /* 0x000fe20000000000 */
[----:B------:R-:W-:Y:S01]  /*4dd0*/  UMOV UR19, 0x8200490 ;  /* 0x0820049000137882 */ /* 0x000fe20000000000 */
[----:B------:R-:W-:Y:S01]  /*4de0*/  UMOV UR4, UR8 ;  /* 0x0000000800047c82 */ /* 0x000fe20008000000 */
[----:B------:R-:W-:Y:S01]  /*4df0*/  UMOV UR5, URZ ;  /* 0x000000ff00057c82 */ /* 0x000fe20008000000 */
[----:B------:R-:W-:Y:S01]  /*4e00*/  UMOV UR7, 0x80004020 ;  /* 0x8000402000077882 */ /* 0x000fe20000000000 */
[----:B------:R-:W-:Y:S01]  /*4e10*/  UMOV UR20, 0x0 ;  /* 0x0000000000147882 */ /* 0x000fe20000000000 */
[----:B------:R-:W-:Y:S01]  /*4e20*/  UMOV UR21, 0x8200490 ;  /* 0x0820049000157882 */ /* 0x000fe20000000000 */
[----:B------:R-:W-:Y:S01]  /*4e30*/  UMOV UR4, UR4 ;  /* 0x0000000400047c82 */ /* 0x000fe20008000000 */
[----:B------:R0:W-:Y:S01]  /*4e40*/  UTCHMMA tmem[UR13], gdesc[UR6], tmem[UR10], tmem[UR18], idesc[UR19], !UPT ;  /* 0x00ff12060d0079ea */ /* 0x0001e2000f80000a */
[----:B------:R0:W-:Y:S01]  /*4e50*/  UTCHMMA tmem[UR16], gdesc[UR14], tmem[UR10], tmem[UR20], idesc[UR21], UPT ;  /* 0x00ff140e100079ea */ /* 0x0001e2000b80000a */
[----:B------:R0:W-:Y:S01]  /*4e60*/  UTCBAR [UR4], URZ ;  /* 0x000000ff040073e9 */ /* 0x0001e200080000ff */
[----:B------:R-:W-:Y:S01]  /*4e70*/  NOP ;  /* 0x0000000000007918 */ /* 0x000fe20000000000 */
.L_x_7:
[----:B------:R-:W-:Y:S01]  /*4e80*/  SHF.R.S32.HI R13, RZ, 0x1f, R104 ;  /* 0x0000001fff0d7819 */ /* 0x000fe20000011468 */
[----:B0-----:R-:W-:Y:S01]  /*4e90*/  UMOV UR4, URZ ;  /* 0x000000ff00047c82 */ /* 0x001fe20008000000 */
[----:B------:R-:W-:Y:S01]  /*4ea0*/  SHF.R.S32.HI R82, RZ, 0x1f, R151 ;  /* 0x0000001fff527819 */ /* 0x000fe20000011497 */
[----:B------:R-:W-:Y:S06]  /*4eb0*/  BRA.U !UP1, `(.L_x_8) ;  /* 0x0000001909007547 */ /* 0x000fec000b800000 */
[----:B------:R-:W-:Y:S01]  /*4ec0*/  UIADD3 UR5, UPT, UPT, UR11, 0x2000, URZ ;  /* 0x000020000b057890 */ /* 0x000fe2000fffe0ff */
[----:B------:R-:W-:Y:S01]  /*4ed0*/  SHF.L.U64.HI R150, R87, 0x1, R150 ;  /* 0x0000000157967819 */ /* 0x000fe20000010296 */
[----:B------:R-:W-:Y:S01]  /*4ee0*/  UMOV UR14, 0xfffffffe ;  /* 0xfffffffe000e7882 */ /* 0x000fe20000000000 */
[----:B------:R-:W-:Y:S01]  /*4ef0*/  SHF.L.U64.HI R149, R96, 0x1, R149 ;  /* 0x0000000160957819 */ /* 0x000fe20000010295 */
[----:B------:R-:W-:Y:S01]  /*4f00*/  USHF.R.U32.HI UR5, URZ, 0x4, UR5 ;  /* 0x00000004ff057899 */ /* 0x000fe20008011605 */
[----:B------:R-:W-:Y:S01]  /*4f10*/  SHF.L.U64.HI R148, R88, 0x1, R5 ;  /* 0x0000000158947819 */ /* 0x000fe20000010205 */
[----:B------:R-:W-:Y:S01]  /*4f20*/  UMOV UR15, 0x7fffbfdf ;  /* 0x7fffbfdf000f7882 */ /* 0x000fe20000000000 */
[----:B------:R-:W-:Y:S01]  /*4f30*/  SHF.L.U64.HI R147, R92, 0x1, R147 ;  /* 0x000000015c937819 */ /* 0x000fe20000010293 */
[----:B------:R-:W-:Y:S01]  /*4f40*/  USGXT.U32 UR6, UR5, 0xe ;  /* 0x0000000e0506789a */ /* 0x000fe20008000000 */
[----:B------:R-:W-:Y:S01]  /*4f50*/  SHF.L.U64.HI R146, R94, 0x1, R7 ;  /* 0x000000015e927819 */ /* 0x000fe20000010207 */
[----:B------:R-:W-:Y:S01]  /*4f60*/  UMOV UR7, URZ ;  /* 0x000000ff00077c82 */ /* 0x000fe20008000000 */
[----:B------:R-:W-:Y:S01]  /*4f70*/  SHF.L.U64.HI R145, R98, 0x1, R145 ;  /* 0x0000000162917819 */ /* 0x000fe20000010291 */
[----:B------:R-:W-:Y:S01]  /*4f80*/  UIADD3.64 UR14, UPT, UPT, UR6, -UR14, URZ ;  /* 0x8000000e060e7297 */ /* 0x000fe2000fffe0ff */
[----:B------:R-:W-:Y:S01]  /*4f90*/  SHF.L.U64.HI R144, R90, 0x1, R9 ;  /* 0x000000015a907819 */ /* 0x000fe20000010209 */
[----:B------:R-:W-:Y:S01]  /*4fa0*/  UMOV UR20, UR9 ;  /* 0x0000000900147c82 */ /* 0x000fe20008000000 */
[----:B------:R-:W-:Y:S01]  /*4fb0*/  SHF.L.U64.HI R143, R89, 0x1, R4 ;  /* 0x00000001598f7819 */ /* 0x000fe20000010204 */
[----:B------:R-:W-:Y:S01]  /*4fc0*/  UMOV UR21, 0x1 ;  /* 0x0000000100157882 */ /* 0x000fe20000000000 */
[----:B------:R-:W-:Y:S01]  /*4fd0*/  SHF.L.U64.HI R142, R91, 0x1, R142 ;  /* 0x000000015b8e7819 */ /* 0x000fe2000001028e */
[----:B------:R-:W-:Y:S01]  /*4fe0*/  UMOV UR5, URZ ;  /* 0x000000ff00057c82 */ /* 0x000fe20008000000 */
[----:B------:R-:W-:-:S02]  /*4ff0*/  SHF.L.U64.HI R141, R93, 0x1, R6 ;  /* 0x000000015d8d7819 */ /* 0x000fc40000010206 */
[----:B------:R-:W-:Y:S02]  /*5000*/  SHF.L.U64.HI R140, R95, 0x1, R140 ;  /* 0x000000015f8c7819 */ /* 0x000fe4000001028c */
[----:B------:R-:W-:Y:S02]  /*5010*/  SHF.L.U64.HI R139, R99, 0x1, R8 ;  /* 0x00000001638b7819 */ /* 0x000fe40000010208 */
[----:B------:R-:W-:Y:S02]  /*5020*/  SHF.L.U64.HI R138, R97, 0x1, R138 ;  /* 0x00000001618a7819 */ /* 0x000fe4000001028a */
[----:B------:R-:W-:Y:S02]  /*5030*/  SHF.L.U64.HI R137, R120, 0x1, R137 ;  /* 0x0000000178897819 */ /* 0x000fe40000010289 */
[----:B------:R-:W-:Y:S02]  /*5040*/  SHF.L.U64.HI R136, R119, 0x1, R136 ;  /* 0x0000000177887819 */ /* 0x000fe40000010288 */
        /* <DEDUP_REMOVED lines=14> */
[----:B------:R-:W-:-:S07]  /*5130*/  SHF.L.U64.HI R82, R151, 0x1, R82 ;  /* 0x0000000197527819 */ /* 0x000fce0000010252 */
.L_x_11:
[-C--:B0-----:R-:W-:Y:S02]  /*5140*/  LEA R4, P1, R87, R152.reuse, 0x1 ;  /* 0x0000009857047211 */ /* 0x081fe400078208ff */
[----:B------:R-:W-:Y:S02]  /*5150*/  ISETP.GT.AND P5, PT, R84, 0x2, PT ;  /* 0x000000025400780c */ /* 0x000fe40003fa4270 */
[----:B------:R-:W-:Y:S01]  /*5160*/  PRMT R16, RZ, 0x7610, R16 ;  /* 0x00007610ff107816 */ /* 0x000fe20000000010 */
[C---:B------:R-:W-:Y:S01]  /*5170*/  IMAD.X R5, R153.reuse, 0x1, R150, P1 ;  /* 0x0000000199057824 */ /* 0x040fe200008e0696 */
[----:B------:R-:W-:Y:S02]  /*5180*/  LEA R6, P1, R96, R152, 0x1 ;  /* 0x0000009860067211 */ /* 0x000fe400078208ff */
[C---:B------:R-:W-:Y:S02]  /*5190*/  ISETP.GT.AND P4, PT, R84.reuse, 0x3, PT ;  /* 0x000000035400780c */ /* 0x040fe40003f84270 */
[C---:B------:R-:W-:Y:S01]  /*51a0*/  ISETP.GT.AND P3, PT, R84.reuse, 0x4, PT ;  /* 0x000000045400780c */ /* 0x040fe20003f64270 */
[----:B------:R-:W-:Y:S01]  /*51b0*/  IMAD.X R7, R153, 0x1, R149, P1 ;  /* 0x0000000199077824 */ /* 0x000fe200008e0695 */
[----:B------:R-:W-:-:S02]  /*51c0*/  ISETP.GT.AND P1, PT, R84, 0x5, PT ;  /* 0x000000055400780c */ /* 0x000fc40003f24270 */
[-C--:B------:R-:W-:Y:S01]  /*51d0*/  LEA R10, P6, R92, R152.reuse, 0x1 ;  /* 0x000000985c0a7211 */ /* 0x080fe200078c08ff */
[----:B------:R0:W2:Y:S01]  /*51e0*/  @P5 LDG.E.U16 R16, desc[UR22][R4.64] ;  /* 0x0000001604105981 */ /* 0x0000a2000c1e1500 */
[-C--:B------:R-:W-:Y:S02]  /*51f0*/  LEA R8, P5, R88, R152.reuse, 0x1 ;  /* 0x0000009858087211 */ /* 0x080fe400078a08ff */
[----:B------:R-:W-:Y:S01]  /*5200*/  PRMT R17, RZ, 0x7610, R17 ;  /* 0x00007610ff117816 */ /* 0x000fe20000000011 */
[C---:B------:R-:W-:Y:S01]  /*5210*/  IMAD.X R11, R153.reuse, 0x1, R147, P6 ;  /* 0x00000001990b7824 */ /* 0x040fe200030e0693 */
[----:B------:R-:W-:Y:S01]  /*5220*/  PRMT R18, RZ, 0x7610, R18 ;  /* 0x00007610ff127816 */ /* 0x000fe20000000012 */
[----:B------:R-:W-:Y:S01]  /*5230*/  IMAD.X R9, R153, 0x1, R148, P5 ;  /* 0x0000000199097824 */ /* 0x000fe200028e0694 */
[----:B------:R-:W-:Y:S02]  /*5240*/  PRMT R19, RZ, 0x7610, R19 ;  /* 0x00007610ff137816 */ /* 0x000fe40000000013 */
[----:B------:R1:W2:Y:S01]  /*5250*/  @P4 LDG.E.U16 R17, desc[UR22][R6.64] ;  /* 0x0000001606114981 */ /* 0x0002a2000c1e1500 */
[----:B0-----:R-:W-:-:S02]  /*5260*/  LEA R4, P5, R94, R152, 0x1 ;  /* 0x000000985e047211 */ /* 0x001fc400078a08ff */
[C---:B------:R-:W-:Y:S01]  /*5270*/  ISETP.GT.AND P4, PT, R84.reuse, 0x6, PT ;  /* 0x000000065400780c */ /* 0x040fe20003f84270 */
[----:B------:R0:W3:Y:S01]  /*5280*/  @P3 LDG.E.U16 R18, desc[UR22][R8.64] ;  /* 0x0000001608123981 */ /* 0x0000e2000c1e1500 */
[C---:B------:R-:W-:Y:S01]  /*5290*/  ISETP.GT.AND P3, PT, R84.reuse, 0x7, PT ;  /* 0x000000075400780c */ /* 0x040fe20003f64270 */
[----:B------:R-:W-:Y:S01]  /*52a0*/  IMAD.X R5, R153, 0x1, R146, P5 ;  /* 0x0000000199057824 */ /* 0x000fe200028e0692 */
[----:B------:R-:W-:Y:S01]  /*52b0*/  PRMT R156, RZ, 0x7610, R156 ;  /* 0x00007610ff9c7816 */ /* 0x000fe2000000009c */
[----:B------:R4:W3:Y:S01]  /*52c0*/  @P1 LDG.E.U16 R19, desc[UR22][R10.64] ;  /* 0x000000160a131981 */ /* 0x0008e2000c1e1500 */
[----:B------:R-:W-:Y:S02]  /*52d0*/  ISETP.GT.AND P1, PT, R84, 0x8, PT ;  /* 0x000000085400780c */ /* 0x000fe40003f24270 */
[-C--:B-1----:R-:W-:Y:S02]  /*52e0*/  LEA R6, P6, R98, R152.reuse, 0x1 ;  /* 0x0000009862067211 */ /* 0x082fe400078c08ff */
[----:B0-----:R-:W-:-:S02]  /*52f0*/  LEA R8, P5, R90, R152, 0x1 ;  /* 0x000000985a087211 */ /* 0x001fc400078a08ff */
[----:B------:R-:W-:Y:S01]  /*5300*/  PRMT R158, RZ, 0x7610, R158 ;  /* 0x00007610ff9e7816 */ /* 0x000fe2000000009e */
[C---:B------:R-:W-:Y:S01]  /*5310*/  IMAD.X R7, R153.reuse, 0x1, R145, P6 ;  /* 0x0000000199077824 */ /* 0x040fe200030e0691 */
[----:B------:R-:W-:Y:S01]  /*5320*/  PRMT R157, RZ, 0x7610, R157 ;  /* 0x00007610ff9d7816 */ /* 0x000fe2000000009d */
[----:B------:R-:W-:Y:S01]  /*5330*/  IMAD.X R9, R153, 0x1, R144, P5 ;  /* 0x0000000199097824 */ /* 0x000fe200028e0690 */
[----:B----4-:R-:W-:Y:S01]  /*5340*/  LEA R10, P6, R89, R152, 0x1 ;  /* 0x00000098590a7211 */ /* 0x010fe200078c08ff */
[----:B------:R0:W5:Y:S01]  /*5350*/  @P4 LDG.E.U16 R156, desc[UR22][R4.64] ;  /* 0x00000016049c4981 */ /* 0x000162000c1e1500 */
[----:B------:R-:W-:-:S03]  /*5360*/  ISETP.GT.AND P4, PT, R84, 0x9, PT ;  /* 0x000000095400780c */ /* 0x000fc60003f84270 */
[----:B------:R-:W5:Y:S01]  /*5370*/  @P1 LDG.E.U16 R158, desc[UR22][R8.64] ;  /* 0x00000016089e1981 */ /* 0x000f62000c1e1500 */
[C---:B------:R-:W-:Y:S01]  /*5380*/  ISETP.GT.AND P1, PT, R84.reuse, 0xb, PT ;  /* 0x0000000b5400780c */ /* 0x040fe20003f24270 */
[----:B------:R-:W-:Y:S02]  /*5390*/  IMAD.X R11, R153, 0x1, R143, P6 ;  /* 0x00000001990b7824 */ /* 0x000fe400030e068f */
[----:B------:R1:W5:Y:S01]  /*53a0*/  @P3 LDG.E.U16 R157, desc[UR22][R6.64] ;  /* 0x00000016069d3981 */ /* 0x000362000c1e1500 */
[----:B------:R-:W-:Y:S02]  /*53b0*/  ISETP.GT.AND P3, PT, R84, 0xa, PT ;  /* 0x0000000a5400780c */ /* 0x000fe40003f64270 */
[-C--:B0-----:R-:W-:Y:S02]  /*53c0*/  LEA R4, P5, R91, R152.reuse, 0x1 ;  /* 0x000000985b047211 */ /* 0x081fe400078a08ff */
[----:B------:R-:W-:Y:S02]  /*53d0*/  PRMT R161, RZ, 0x7610, R161 ;  /* 0x00007610ffa17816 */ /* 0x000fe400000000a1 */
[----:B-1----:R-:W-:Y:S01]  /*53e0*/  LEA R6, P6, R93, R152, 0x1 ;  /* 0x000000985d067211 */ /* 0x002fe200078c08ff */
[----:B------:R-:W-:Y:S01]  /*53f0*/  IMAD.X R5, R153, 0x1, R142, P5 ;  /* 0x0000000199057824 */ /* 0x000fe200028e068e */
[----:B------:R-:W-:-:S03]  /*5400*/  PRMT R159, RZ, 0x7610, R159 ;  /* 0x00007610ff9f7816 */ /* 0x000fc6000000009f */
[----:B------:R-:W-:Y:S01]  /*5410*/  IMAD.X R7, R153, 0x1, R141, P6 ;  /* 0x0000000199077824 */ /* 0x000fe200030e068d */
[----:B------:R-:W-:Y:S02]  /*5420*/  PRMT R160, RZ, 0x7610, R160 ;  /* 0x00007610ffa07816 */ /* 0x000fe400000000a0 */
[----:B------:R-:W-:Y:S01]  /*5430*/  LEA R8, P5, R95, R152, 0x1 ;  /* 0x000000985f087211 */ /* 0x000fe200078a08ff */
[----:B------:R0:W5:Y:S04]  /*5440*/  @P4 LDG.E.U16 R159, desc[UR22][R10.64] ;  /* 0x000000160a9f4981 */ /* 0x000168000c1e1500 */
[----:B------:R-:W5:Y:S01]  /*5450*/  @P1 LDG.E.U16 R161, desc[UR22][R6.64] ;  /* 0x0000001606a11981 */ /* 0x000f62000c1e1500 */
[C---:B------:R-:W-:Y:S01]  /*5460*/  ISETP.GT.AND P1, PT, R84.reuse, 0xe, PT ;  /* 0x0000000e5400780c */ /* 0x040fe20003f24270 */
[----:B------:R-:W-:Y:S01]  /*5470*/  IMAD.X R9, R153, 0x1, R140, P5 ;  /* 0x0000000199097824 */ /* 0x000fe200028e068c */
[C---:B------:R-:W-:Y:S01]  /*5480*/  ISETP.GT.AND P4, PT, R84.reuse, 0xc, PT ;  /* 0x0000000c5400780c */ /* 0x040fe20003f84270 */
[----:B------:R1:W5:Y:S01]  /*5490*/  @P3 LDG.E.U16 R160, desc[UR22][R4.64] ;  /* 0x0000001604a03981 */ /* 0x000362000c1e1500 */
[----:B------:R-:W-:-:S02]  /*54a0*/  ISETP.GT.AND P3, PT, R84, 0xd, PT ;  /* 0x0000000d5400780c */ /* 0x000fc40003f64270 */
[-C--:B0-----:R-:W-:Y:S02]  /*54b0*/  LEA R10, P6, R99, R152.reuse, 0x1 ;  /* 0x00000098630a7211 */ /* 0x081fe400078c08ff */
[----:B------:R-:W-:Y:S02]  /*54c0*/  PRMT R164, RZ, 0x7610, R164 ;  /* 0x00007610ffa47816 */ /* 0x000fe400000000a4 */
[----:B-1----:R-:W-:Y:S01]  /*54d0*/  LEA R4, P5, R97, R152, 0x1 ;  /* 0x0000009861047211 */ /* 0x002fe200078a08ff */
[----:B------:R-:W-:Y:S01]  /*54e0*/  IMAD.X R11, R153, 0x1, R139, P6 ;  /* 0x00000001990b7824 */ /* 0x000fe200030e068b */
[----:B------:R-:W-:-:S03]  /*54f0*/  PRMT R162, RZ, 0x7610, R162 ;  /* 0x00007610ffa27816 */ /* 0x000fc600000000a2 */
[C---:B------:R-:W-:Y:S01]  /*5500*/  IMAD.X R5, R153.reuse, 0x1, R138, P5 ;  /* 0x0000000199057824 */ /* 0x040fe200028e068a */
        /* <DEDUP_REMOVED lines=17> */
[----:B------:R-:W5:Y:S04]  /*5620*/  @P4 LDG.E.U16 R165, desc[UR22][R6.64] ;  /* 0x0000001606a54981 */ /* 0x000f68000c1e1500 */
[----:B------:R-:W5:Y:S01]  /*5630*/  @P1 LDG.E.U16 R167, desc[UR22][R10.64] ;  /* 0x000000160aa71981 */ /* 0x000f62000c1e1500 */
[C---:B------:R-:W-:Y:S01]  /*5640*/  ISETP.GT.AND P1, PT, R84.reuse, 0x14, PT ;  /* 0x000000145400780c */ /* 0x040fe20003f24270 */
[----:B------:R-:W-:Y:S01]  /*5650*/  IMAD.X R13, R153, 0x1, R134, P5 ;  /* 0x00000001990d7824 */ /* 0x000fe200028e0686 */
[----:B------:R-:W-:Y:S01]  /*5660*/  ISETP.GT.AND P4, PT, R84, 0x12, PT ;  /* 0x000000125400780c */ /* 0x000fe20003f84270 */
[----:B------:R0:W5:Y:S01]  /*5670*/  @P3 LDG.E.U16 R166, desc[UR22][R8.64] ;  /* 0x0000001608a63981 */ /* 0x000162000c1e1500 */
[----:B------:R-:W-:-:S02]  /*5680*/  PRMT R170, RZ, 0x7610, R170 ;  /* 0x00007610ffaa7816 */ /* 0x000fc400000000aa */
[----:B------:R-:W-:Y:S02]  /*5690*/  ISETP.GT.AND P3, PT, R84, 0x13, PT ;  /* 0x000000135400780c */ /* 0x000fe40003f64270 */
[----:B0-----:R-:W-:Y:S02]  /*56a0*/  LEA R8, P5, R115, R152, 0x1 ;  /* 0x0000009873087211 */ /* 0x001fe400078a08ff */
[----:B------:R-:W-:-:S03]  /*56b0*/  PRMT R168, RZ, 0x7610, R168 ;  /* 0x00007610ffa87816 */ /* 0x000fc600000000a8 */
[----:B------:R-:W-:Y:S01]  /*56c0*/  IMAD.X R9, R153, 0x1, R132, P5 ;  /* 0x0000000199097824 */ /* 0x000fe200028e0684 */
[-C--:B------:R-:W-:Y:S02]  /*56d0*/  LEA R4, P5, R114, R152.reuse, 0x1 ;  /* 0x0000009872047211 */ /* 0x080fe400078a08ff */
[----:B------:R-:W-:Y:S01]  /*56e0*/  LEA R6, P6, R116, R152, 0x1 ;  /* 0x0000009874067211 */ /* 0x000fe200078c08ff */
[----:B------:R0:W5:Y:S01]  /*56f0*/  @P4 LDG.E.U16 R168, desc[UR22][R12.64] ;  /* 0x000000160ca84981 */ /* 0x000162000c1e1500 */
[----:B------:R-:W-:-:S03]  /*5700*/  PRMT R169, RZ, 0x7610, R169 ;  /* 0x00007610ffa97816 */ /* 0x000fc600000000a9 */
[----:B------:R1:W5:Y:S01]  /*5710*/  @P1 LDG.E.U16 R170, desc[UR22][R8.64] ;  /* 0x0000001608aa1981 */ /* 0x000362000c1e1500 */
[----:B------:R-:W-:Y:S01]  /*5720*/  ISETP.GT.AND P1, PT, R84, 0x17, PT ;  /* 0x000000175400780c */ /* 0x000fe20003f24270 */
[C---:B------:R-:W-:Y:S02]  /*5730*/  IMAD.X R5, R153.reuse, 0x1, R131, P5 ;  /* 0x0000000199057824 */ /* 0x040fe400028e0683 */
[C---:B------:R-:W-:Y:S01]  /*5740*/  IMAD.X R7, R153.reuse, 0x1, R133, P6 ;  /* 0x0000000199077824 */ /* 0x040fe200030e0685 */
[----:B0-----:R-:W-:Y:S02]  /*5750*/  LEA R12, P5, R112, R152, 0x1 ;  /* 0x00000098700c7211 */ /* 0x001fe400078a08ff */
[----:B------:R-:W-:Y:S02]  /*5760*/  PRMT R173, RZ, 0x7610, R173 ;  /* 0x00007610ffad7816 */ /* 0x000fe400000000ad */
[----:B------:R0:W5:Y:S01]  /*5770*/  @P3 LDG.E.U16 R169, desc[UR22][R6.64] ;  /* 0x0000001606a93981 */ /* 0x000162000c1e1500 */
[C---:B------:R-:W-:Y:S01]  /*5780*/  ISETP.GT.AND P4, PT, R84.reuse, 0x15, PT ;  /* 0x000000155400780c */ /* 0x040fe20003f84270 */
[----:B------:R-:W-:Y:S01]  /*5790*/  IMAD.X R13, R153, 0x1, R129, P5 ;  /* 0x00000001990d7824 */ /* 0x000fe200028e0681 */
[----:B------:R-:W-:-:S02]  /*57a0*/  ISETP.GT.AND P3, PT, R84, 0x16, PT ;  /* 0x000000165400780c */ /* 0x000fc40003f64270 */
[-C--:B------:R-:W-:Y:S02]  /*57b0*/  LEA R10, P6, R113, R152.reuse, 0x1 ;  /* 0x00000098710a7211 */ /* 0x080fe400078c08ff */
[----:B------:R-:W5:Y:S01]  /*57c0*/  @P1 LDG.E.U16 R173, desc[UR22][R12.64] ;  /* 0x000000160cad1981 */ /* 0x000f62000c1e1500 */
[----:B------:R-:W-:Y:S02]  /*57d0*/  ISETP.GT.AND P1, PT, R84, 0x19, PT ;  /* 0x000000195400780c */ /* 0x000fe40003f24270 */
[----:B------:R-:W-:Y:S01]  /*57e0*/  PRMT R171, RZ, 0x7610, R171 ;  /* 0x00007610ffab7816 */ /* 0x000fe200000000ab */
[----:B------:R-:W-:Y:S01]  /*57f0*/  IMAD.X R11, R153, 0x1, R130, P6 ;  /* 0x00000001990b7824 */ /* 0x000fe200030e0682 */
[----:B------:R-:W-:Y:S02]  /*5800*/  PRMT R172, RZ, 0x7610, R172 ;  /* 0x00007610ffac7816 */ /* 0x000fe400000000ac */
[-C--:B-1----:R-:W-:Y:S02]  /*5810*/  LEA R8, P5, R110, R152.reuse, 0x1 ;  /* 0x000000986e087211 */ /* 0x082fe400078a08ff */
[----:B0-----:R-:W-:Y:S01]  /*5820*/  LEA R6, P6, R111, R152, 0x1 ;  /* 0x000000986f067211 */ /* 0x001fe200078c08ff */
[----:B------:R0:W5:Y:S01]  /*5830*/  @P4 LDG.E.U16 R171, desc[UR22][R4.64] ;  /* 0x0000001604ab4981 */ /* 0x000162000c1e1500 */
[----:B------:R-:W-:Y:S01]  /*5840*/  PRMT R175, RZ, 0x7610, R175 ;  /* 0x00007610ffaf7816 */ /* 0x000fe200000000af */
[C---:B------:R-:W-:Y:S01]  /*5850*/  IMAD.X R9, R153.reuse, 0x1, R127, P5 ;  /* 0x0000000199097824 */ /* 0x040fe200028e067f */
[C---:B------:R-:W-:Y:S01]  /*5860*/  ISETP.GT.AND P4, PT, R84.reuse, 0x1a, PT ;  /* 0x0000001a5400780c */ /* 0x040fe20003f84270 */
[----:B------:R1:W5:Y:S01]  /*5870*/  @P3 LDG.E.U16 R172, desc[UR22][R10.64] ;  /* 0x000000160aac3981 */ /* 0x000362000c1e1500 */
[----:B------:R-:W-:Y:S01]  /*5880*/  ISETP.GT.AND P3, PT, R84, 0x18, PT ;  /* 0x000000185400780c */ /* 0x000fe20003f64270 */
[----:B------:R-:W-:-:S02]  /*5890*/  IMAD.X R7, R153, 0x1, R128, P6 ;  /* 0x0000000199077824 */ /* 0x000fc400030e0680 */
[----:B------:R-:W5:Y:S01]  /*58a0*/  @P1 LDG.E.U16 R175, desc[UR22][R8.64] ;  /* 0x0000001608af1981 */ /* 0x000f62000c1e1500 */
[-C--:B0-----:R-:W-:Y:S02]  /*58b0*/  LEA R4, P6, R109, R152.reuse, 0x1 ;  /* 0x000000986d047211 */ /* 0x081fe400078c08ff */
[----:B------:R-:W-:Y:S02]  /*58c0*/  PRMT R174, RZ, 0x7610, R174 ;  /* 0x00007610ffae7816 */ /* 0x000fe400000000ae */
[-C--:B-1----:R-:W-:Y:S01]  /*58d0*/  LEA R10, P1, R108, R152.reuse, 0x1 ;  /* 0x000000986c0a7211 */ /* 0x082fe200078208ff */
[C---:B------:R-:W-:Y:S01]  /*58e0*/  IMAD.X R5, R153.reuse, 0x1, R126, P6 ;  /* 0x0000000199057824 */ /* 0x040fe200030e067e */
[----:B------:R-:W-:Y:S02]  /*58f0*/  PRMT R176, RZ, 0x7610, R176 ;  /* 0x00007610ffb07816 */ /* 0x000fe400000000b0 */
[----:B------:R-:W-:Y:S01]  /*5900*/  ISETP.GT.AND P5, PT, R84, 0x1b, PT ;  /* 0x0000001b5400780c */ /* 0x000fe20003fa4270 */
[----:B------:R-:W-:Y:S01]  /*5910*/  IMAD.X R11, R153, 0x1, R125, P1 ;  /* 0x00000001990b7824 */ /* 0x000fe200008e067d */
[----:B------:R-:W-:Y:S01]  /*5920*/  LEA R12, P6, R106, R152, 0x1 ;  /* 0x000000986a0c7211 */ /* 0x000fe200078c08ff */
[----:B------:R-:W5:Y:S01]  /*5930*/  @P3 LDG.E.U16 R174, desc[UR22][R6.64] ;  /* 0x0000001606ae3981 */ /* 0x000f62000c1e1500 */
[----:B------:R-:W-:-:S02]  /*5940*/  ISETP.GT.AND P1, PT, R84, RZ, PT ;  /* 0x000000ff5400720c */ /* 0x000fc40003f24270 */
[C---:B------:R-:W-:Y:S01]  /*5950*/  ISETP.GT.AND P3, PT, R84.reuse, 0x1d, PT ;  /* 0x0000001d5400780c */ /* 0x040fe20003f64270 */
[----:B------:R0:W5:Y:S01]  /*5960*/  @P4 LDG.E.U16 R176, desc[UR22][R4.64] ;  /* 0x0000001604b04981 */ /* 0x000162000c1e1500 */
[----:B------:R-:W-:Y:S01]  /*5970*/  ISETP.GT.AND P4, PT, R84, 0x1c, PT ;  /* 0x0000001c5400780c */ /* 0x000fe20003f84270 */
[----:B------:R-:W-:Y:S01]  /*5980*/  IMAD.X R13, R153, 0x1, R124, P6 ;  /* 0x00000001990d7824 */ /* 0x000fe200030e067c */
[----:B------:R-:W-:Y:S02]  /*5990*/  LEA R14, P6, R105, R152, 0x1 ;  /* 0x00000098690e7211 */ /* 0x000fe400078c08ff */
[----:B------:R-:W-:Y:S02]  /*59a0*/  PRMT R177, RZ, 0x7610, R177 ;  /* 0x00007610ffb17816 */ /* 0x000fe400000000b1 */
[----:B------:R-:W-:Y:S01]  /*59b0*/  PRMT R178, RZ, 0x7610, R178 ;  /* 0x00007610ffb27816 */ /* 0x000fe200000000b2 */
[----:B------:R-:W-:Y:S01]  /*59c0*/  IMAD.X R15, R153, 0x1, R123, P6 ;  /* 0x00000001990f7824 */ /* 0x000fe200030e067b */
[----:B------:R-:W-:-:S02]  /*59d0*/  PRMT R179, RZ, 0x7610, R179 ;  /* 0x00007610ffb37816 */ /* 0x000fc400000000b3 */
[----:B0-----:R-:W-:Y:S01]  /*59e0*/  LEA R4, P6, R104, R152, 0x1 ;  /* 0x0000009868047211 */ /* 0x001fe200078c08ff */
[----:B------:R0:W5:Y:S01]  /*59f0*/  @P5 LDG.E.U16 R177, desc[UR22][R10.64] ;  /* 0x000000160ab15981 */ /* 0x000162000c1e1500 */
[----:B------:R-:W-:-:S03]  /*5a00*/  PRMT R154, RZ, 0x7610, R154 ;  /* 0x00007610ff9a7816 */ /* 0x000fc6000000009a */
[----:B------:R-:W5:Y:S01]  /*5a10*/  @P4 LDG.E.U16 R178, desc[UR22][R12.64] ;  /* 0x000000160cb24981 */ /* 0x000f62000c1e1500 */
[----:B------:R-:W-:Y:S01]  /*5a20*/  IMAD.X R5, R153, 0x1, R122, P6 ;  /* 0x0000000199057824 */ /* 0x000fe200030e067a */
[C---:B------:R-:W-:Y:S02]  /*5a30*/  ISETP.GT.AND P4, PT, R84.reuse, 0x1f, PT ;  /* 0x0000001f5400780c */ /* 0x040fe40003f84270 */
[----:B------:R-:W5:Y:S01]  /*5a40*/  @P3 LDG.E.U16 R179, desc[UR22][R14.64] ;  /* 0x000000160eb33981 */ /* 0x000f62000c1e1500 */
[----:B0-----:R-:W-:Y:S02]  /*5a50*/  @P1 IMAD.MOV.U32 R10, RZ, RZ, R152 ;  /* 0x000000ffff0a1224 */ /* 0x001fe400078e0098 */
[----:B------:R-:W-:Y:S01]  /*5a60*/  @P1 IMAD.MOV.U32 R11, RZ, RZ, R153 ;  /* 0x000000ffff0b1224 */ /* 0x000fe200078e0099 */
[C---:B------:R-:W-:Y:S02]  /*5a70*/  ISETP.GT.AND P3, PT, R84.reuse, 0x1e, PT ;  /* 0x0000001e5400780c */ /* 0x040fe40003f64270 */
[----:B------:R-:W-:-:S02]  /*5a80*/  ISETP.GT.AND P6, PT, R84, 0x1, PT ;  /* 0x000000015400780c */ /* 0x000fc40003fc4270 */
[----:B------:R0:W5:Y:S01]  /*5a90*/  @P1 LDG.E.U16 R154, desc[UR22][R10.64] ;  /* 0x000000160a9a1981 */ /* 0x000162000c1e1500 */
[-C--:B------:R-:W-:Y:S01]  /*5aa0*/  IADD3 R8, P1, PT, R87, R152.reuse, RZ ;  /* 0x0000009857087210 */ /* 0x080fe20007f3e0ff */
[----:B------:R-:W-:Y:S01]  /*5ab0*/  USHF.L.U32 UR4, UR4, 0x1f, URZ ;  /* 0x0000001f04047899 */ /* 0x000fe200080006ff */
[----:B------:R-:W-:Y:S02]  /*5ac0*/  LEA R6, P5, R151, R152, 0x1 ;  /* 0x0000009897067211 */ /* 0x000fe400078a08ff */
[----:B------:R-:W-:Y:S01]  /*5ad0*/  PRMT R180, RZ, 0x7610, R180 ;  /* 0x00007610ffb47816 */ /* 0x000fe200000000b4 */
[C---:B------:R-:W-:Y:S01]  /*5ae0*/  IMAD.X R9, R153.reuse, 0x1, R83, P1 ;  /* 0x0000000199097824 */ /* 0x040fe200008e0653 */
[----:B------:R-:W-:Y:S01]  /*5af0*/  PRMT R155, RZ, 0x7610, R155 ;  /* 0x00007610ff9b7816 */ /* 0x000fe2000000009b */
[----:B------:R-:W-:Y:S01]  /*5b00*/  IMAD.X R7, R153, 0x1, R82, P5 ;  /* 0x0000000199077824 */ /* 0x000fe200028e0652 */
[----:B------:R-:W-:Y:S01]  /*5b10*/  PRMT R181, RZ, 0x7610, R181 ;  /* 0x00007610ffb57816 */ /* 0x000fe200000000b5 */
[----:B0-----:R-:W-:Y:S01]  /*5b20*/  IMAD.U32 R10, RZ, RZ, UR4 ;  /* 0x00000004ff0a7e24 */ /* 0x001fe2000f8e00ff */
[----:B------:R2:W5:Y:S04]  /*5b30*/  @P3 LDG.E.U16 R180, desc[UR22][R4.64] ;  /* 0x0000001604b43981 */ /* 0x000568000c1e1500 */
[----:B------:R3:W5:Y:S04]  /*5b40*/  @P4 LDG.E.U16 R181, desc[UR22][R6.64] ;  /* 0x0000001606b54981 */ /* 0x000768000c1e1500 */
[----:B------:R0:W5:Y:S01]  /*5b50*/  @P6 LDG.E.U16 R155, desc[UR22][R8.64] ;  /* 0x00000016089b6981 */ /* 0x000162000c1e1500 */
[----:B------:R-:W1:Y:S01]  /*5b60*/  SYNCS.PHASECHK.TRANS64.TRYWAIT P1, [UR8], R10 ;  /* 0x0000000aff0075a7 */ /* 0x000e620008021108 */
[----:B--2---:R-:W-:-:S02]  /*5b70*/  PRMT R5, R16, 0x5410, R17 ;  /* 0x0000541010057816 */ /* 0x004fc40000000011 */
[----:B---3--:R-:W-:Y:S01]  /*5b80*/  PRMT R6, R18, 0x5410, R19 ;  /* 0x0000541012067816 */ /* 0x008fe20000000013 */
[----:B01----:R-:W-:Y:S06]  /*5b90*/  @!P1 BRA `(.L_x_9) ;  /* 0x0000004c00809947 */ /* 0x003fec0003800000 */
.L_x_17:
[----:B-----5:R-:W-:Y:S01]  /*5ba0*/  PRMT R7, R156, 0x5410, R157 ;  /* 0x000054109c077816 */ /* 0x020fe2000000009d */
[C---:B------:R-:W-:Y:S01]  /*5bb0*/  IMAD.WIDE R20, R121.reuse, 0x2, R20 ;  /* 0x0000000279147825 */ /* 0x040fe200078e0214 */
[----:B------:R-:W-:Y:S02]  /*5bc0*/  PRMT R8, R158, 0x5410, R159 ;  /* 0x000054109e087816 */ /* 0x000fe4000000009f */
[----:B------:R-:W-:Y:S01]  /*5bd0*/  PRMT R9, R160, 0x5410, R161 ;  /* 0x00005410a0097816 */ /* 0x000fe200000000a1 */
[C---:B------:R-:W-:Y:S01]  /*5be0*/  IMAD.WIDE R24, R121.reuse, 0x2, R24 ;  /* 0x0000000279187825 */ /* 0x040fe200078e0218 */
[----:B------:R-:W-:Y:S02]  /*5bf0*/  PRMT R10, R162, 0x5410, R163 ;  /* 0x00005410a20a7816 */ /* 0x000fe400000000a3 */
[----:B------:R-:W-:Y:S01]  /*5c00*/  PRMT R11, R164, 0x5410, R165 ;  /* 0x00005410a40b7816 */ /* 0x000fe200000000a5 */
[----:B------:R-:W-:Y:S01]  /*5c10*/  IMAD.WIDE R28, R121, 0x2, R28 ;  /* 0x00000002791c7825 */ /* 0x000fe200078e021c */
[----:B------:R-:W-:-:S02]  /*5c20*/  PRMT R12, R166, 0x5410, R167 ;  /* 0x00005410a60c7816 */ /* 0x000fc400000000a7 */
[----:B------:R-:W-:Y:S01]  /*5c30*/  PRMT R13, R168, 0x5410, R169 ;  /* 0x00005410a80d7816 */ /* 0x000fe200000000a9 */
        /* <DEDUP_REMOVED lines=9> */
[----:B------:R-:W-:Y:S01]  /*5cd0*/  IMAD.WIDE R44, R121, 0x2, R44 ;  /* 0x00000002792c7825 */ /* 0x000fe200078e022c */
[----:B------:R-:W-:Y:S02]  /*5ce0*/  PRMT R4, R154, 0x5410, R155 ;  /* 0x000054109a047816 */ /* 0x000fe4000000009b */
[----:B------:R-:W-:Y:S01]  /*5cf0*/  ISETP.GE.AND P1, PT, R101, R84, PT ;  /* 0x000000546500720c */ /* 0x000fe20003f26270 */
[C---:B------:R-:W-:Y:S01]  /*5d00*/  IMAD.WIDE R48, R121.reuse, 0x2, R48 ;  /* 0x0000000279307825 */ /* 0x040fe200078e0230 */
[----:B------:R0:W-:Y:S01]  /*5d10*/  STTM.x16 tmem[UR12+0x80], R4 ;  /* 0x00008004000079ed */ /* 0x0001e2000824000c */
[----:B------:R-:W1:Y:S01]  /*5d20*/  FENCE.VIEW.ASYNC.T ;  /* 0x00000000000073c6 */ /* 0x000e620000000200 */
[----:B------:R-:W-:Y:S01]  /*5d30*/  PRMT R155, RZ, 0x7610, R155 ;  /* 0x00007610ff9b7816 */ /* 0x000fe2000000009b */
[----:B-1----:R-:W-:Y:S01]  /*5d40*/  BAR.SYNC.DEFER_BLOCKING 0x0 ;  /* 0x0000000000007b1d */ /* 0x002fe20000010000 */
[----:B------:R-:W-:Y:S01]  /*5d50*/  PRMT R157, RZ, 0x7610, R157 ;  /* 0x00007610ff9d7816 */ /* 0x000fe2000000009d */
[----:B------:R-:W-:Y:S01]  /*5d60*/  IMAD.WIDE R52, R121, 0x2, R52 ;  /* 0x0000000279347825 */ /* 0x000fe200078e0234 */
[----:B------:R-:W-:-:S02]  /*5d70*/  PRMT R159, RZ, 0x7610, R159 ;  /* 0x00007610ff9f7816 */ /* 0x000fc4000000009f */
[----:B------:R-:W-:Y:S01]  /*5d80*/  PRMT R161, RZ, 0x7610, R161 ;  /* 0x00007610ffa17816 */ /* 0x000fe200000000a1 */
[C---:B------:R-:W-:Y:S01]  /*5d90*/  IMAD.WIDE R56, R121.reuse, 0x2, R56 ;  /* 0x0000000279387825 */ /* 0x040fe200078e0238 */
[----:B------:R-:W-:Y:S02]  /*5da0*/  PRMT R163, RZ, 0x7610, R163 ;  /* 0x00007610ffa37816 */ /* 0x000fe400000000a3 */
[----:B------:R-:W-:Y:S01]  /*5db0*/  PRMT R165, RZ, 0x7610, R165 ;  /* 0x00007610ffa57816 */ /* 0x000fe200000000a5 */
[C---:B------:R-:W-:Y:S01]  /*5dc0*/  IMAD.WIDE R60, R121.reuse, 0x2, R60 ;  /* 0x00000002793c7825 */ /* 0x040fe200078e023c */
[----:B------:R-:W-:Y:S02]  /*5dd0*/  PRMT R167, RZ, 0x7610, R167 ;  /* 0x00007610ffa77816 */ /* 0x000fe400000000a7 */
        /* <DEDUP_REMOVED lines=8> */
[----:B------:R-:W-:Y:S01]  /*5e60*/  PRMT R162, RZ, 0x7610, R162 ;  /* 0x00007610ffa27816 */ /* 0x000fe200000000a2 */
[----:B------:R-:W2:Y:S01]  /*5e70*/  @!P1 LDG.E.U16 R155, desc[UR22][R48.64] ;  /* 0x00000016309b9981 */ /* 0x000ea2000c1e1500 */
[----:B------:R-:W-:Y:S01]  /*5e80*/  PRMT R164, RZ, 0x7610, R164 ;  /* 0x00007610ffa47816 */ /* 0x000fe200000000a4 */
[C---:B------:R-:W-:Y:S01]  /*5e90*/  IMAD.WIDE R76, R121.reuse, 0x2, R76 ;  /* 0x00000002794c7825 */ /* 0x040fe200078e024c */
[----:B------:R-:W-:Y:S01]  /*5ea0*/  PRMT R166, RZ, 0x7610, R166 ;  /* 0x00007610ffa67816 */ /* 0x000fe200000000a6 */
[----:B------:R-:W3:Y:S01]  /*5eb0*/  @!P1 LDG.E.U16 R157, desc[UR22][R44.64] ;  /* 0x000000162c9d9981 */ /* 0x000ee2000c1e1500 */
[----:B------:R-:W-:Y:S01]  /*5ec0*/  PRMT R168, RZ, 0x7610, R168 ;  /* 0x00007610ffa87816 */ /* 0x000fe200000000a8 */
[----:B------:R-:W-:-:S02]  /*5ed0*/  IMAD.WIDE R80, R121, 0x2, R80 ;  /* 0x0000000279507825 */ /* 0x000fc400078e0250 */
[----:B------:R-:W4:Y:S02]  /*5ee0*/  @!P1 LDG.E.U16 R159, desc[UR22][R40.64] ;  /* 0x00000016289f9981 */ /* 0x000f24000c1e1500 */
[C---:B------:R-:W-:Y:S01]  /*5ef0*/  IMAD.WIDE R22, R121.reuse, 0x2, R22 ;  /* 0x0000000279167825 */ /* 0x040fe200078e0216 */
[----:B0-----:R-:W-:Y:S01]  /*5f00*/  PRMT R5, RZ, 0x7610, R5 ;  /* 0x00007610ff057816 */ /* 0x001fe20000000005 */
[----:B------:R-:W4:Y:S01]  /*5f10*/  @!P1 LDG.E.U16 R161, desc[UR22][R36.64] ;  /* 0x0000001624a19981 */ /* 0x000f22000c1e1500 */
[----:B------:R-:W-:Y:S01]  /*5f20*/  PRMT R7, RZ, 0x7610, R7 ;  /* 0x00007610ff077816 */ /* 0x000fe20000000007 */
[C---:B------:R-:W-:Y:S01]  /*5f30*/  IMAD.WIDE R26, R121.reuse, 0x2, R26 ;  /* 0x00000002791a7825 */ /* 0x040fe200078e021a */
[----:B------:R-:W-:Y:S01]  /*5f40*/  PRMT R9, RZ, 0x7610, R9 ;  /* 0x00007610ff097816 */ /* 0x000fe20000000009 */
        /* <DEDUP_REMOVED lines=26> */
[----:B------:R-:W-:-:S02]  /*60f0*/  IMAD.WIDE R54, R121, 0x2, R54 ;  /* 0x0000000279367825 */ /* 0x000fc400078e0236 */
[----:B------:R-:W4:Y:S02]  /*6100*/  @!P1 LDG.E.U16 R17, desc[UR22][R56.64] ;  /* 0x0000001638119981 */ /* 0x000f24000c1e1500 */
[C---:B------:R-:W-:Y:S02]  /*6110*/  IMAD.WIDE R58, R121.reuse, 0x2, R58 ;  /* 0x00000002793a7825 */ /* 0x040fe400078e023a */
[----:B------:R-:W4:Y:S02]  /*6120*/  @!P1 LDG.E.U16 R19, desc[UR22][R52.64] ;  /* 0x0000001634139981 */ /* 0x000f24000c1e1500 */
[C---:B------:R-:W-:Y:S02]  /*6130*/  IMAD.WIDE R62, R121.reuse, 0x2, R62 ;  /* 0x00000002793e7825 */ /* 0x040fe400078e023e */
[----:B------:R-:W4:Y:S02]  /*6140*/  @!P1 LDG.E.U16 R165, desc[UR22][R28.64] ;  /* 0x000000161ca59981 */ /* 0x000f24000c1e1500 */
        /* <DEDUP_REMOVED lines=8> */
[----:B------:R-:W-:Y:S02]  /*61d0*/  IMAD.WIDE R2, R121, 0x2, R2 ;  /* 0x0000000279027825 */ /* 0x000fe400078e0202 */
[----:B------:R-:W4:Y:S04]  /*61e0*/  @!P1 LDG.E.U16 R4, desc[UR22][R78.64] ;  /* 0x000000164e049981 */ /* 0x000f28000c1e1500 */
        /* <DEDUP_REMOVED lines=12> */
[----:B------:R-:W4:Y:S01]  /*62b0*/  @!P1 LDG.E.U16 R168, desc[UR22][R2.64] ;  /* 0x0000001602a89981 */ /* 0x000f22000c1e1500 */
[----:B------:R-:W-:Y:S01]  /*62c0*/  BAR.SYNC.DEFER_BLOCKING 0x0 ;  /* 0x0000000000007b1d */ /* 0x000fe20000010000 */
[----:B------:R-:W-:-:S04]  /*62d0*/  ULEA UR8, UR21, UR11, 0x3 ;  /* 0x0000000b15087291 */ /* 0x000fc8000f8e18ff */
[----:B------:R-:W-:Y:S01]  /*62e0*/  UIADD3 UR8, UPT, UPT, UR8, 0x4000, URZ ;  /* 0x0000400008087890 */ /* 0x000fe2000fffe0ff */
[----:B--2---:R0:W-:Y:S04]  /*62f0*/  STS.U16 [R102+UR11+0x3000], R155 ;  /* 0x0030009b66007988 */ /* 0x0041e8000800040b */
[----:B---3--:R0:W-:Y:S04]  /*6300*/  STS.U16 [R102+UR11+0x3200], R157 ;  /* 0x0032009d66007988 */ /* 0x0081e8000800040b */
[----:B----4-:R0:W-:Y:S04]  /*6310*/  STS.U16 [R102+UR11+0x3400], R159 ;  /* 0x0034009f66007988 */ /* 0x0101e8000800040b */
[----:B------:R0:W-:Y:S04]  /*6320*/  STS.U16 [R102+UR11+0x3600], R161 ;  /* 0x003600a166007988 */ /* 0x0001e8000800040b */
        /* <DEDUP_REMOVED lines=27> */
[----:B------:R0:W-:Y:S01]  /*64e0*/  STS.U16 [R103+UR11+0x3f00], R168 ;  /* 0x003f00a867007988 */ /* 0x0001e2000800040b */
[----:B------:R1:W-:Y:S06]  /*64f0*/  MEMBAR.ALL.CTA ;  /* 0x0000000000007992 */ /* 0x0003ec0000008000 */
[----:B-1----:R-:W1:Y:S02]  /*6500*/  FENCE.VIEW.ASYNC.S ;  /* 0x00000000000073c6 */ /* 0x002e640000000000 */
[----:B-1----:R-:W-:Y:S06]  /*6510*/  BAR.SYNC.DEFER_BLOCKING 0x0 ;  /* 0x0000000000007b1d */ /* 0x002fec0000010000 */
[----:B------:R-:W-:Y:S05]  /*6520*/  @P0 BRA `(.L_x_10) ;  /* 0x0000000000340947 */ /* 0x000fea0003800000 */
[----:B------:R-:W-:Y:S01]  /*6530*/  UIADD3 UR24, UPT, UPT, UR10, 0x88, URZ ;  /* 0x000000880a187890 */ /* 0x000fe2000fffe0ff */
[----:B------:R-:W-:Y:S01]  /*6540*/  UMOV UR16, UR6 ;  /* 0x0000000600107c82 */ /* 0x000fe20008000000 */
[----:B------:R-:W-:Y:S01]  /*6550*/  UMOV UR17, 0x80004020 ;  /* 0x8000402000117882 */ /* 0x000fe20000000000 */
[----:B------:R-:W-:Y:S01]  /*6560*/  UMOV UR18, 0x0 ;  /* 0x0000000000127882 */ /* 0x000fe20000000000 */
[----:B------:R-:W-:Y:S01]  /*6570*/  UMOV UR19, 0x8200490 ;  /* 0x0820049000137882 */ /* 0x000fe20000000000 */
[----:B------:R-:W-:Y:S01]  /*6580*/  UMOV UR9, URZ ;  /* 0x000000ff00097c82 */ /* 0x000fe20008000000 */
[----:B------:R-:W-:Y:S01]  /*6590*/  UMOV UR26, 0x0 ;  /* 0x00000000001a7882 */ /* 0x000fe20000000000 */
[----:B------:R-:W-:Y:S01]  /*65a0*/  UMOV UR27, 0x8200490 ;  /* 0x08200490001b7882 */ /* 0x000fe20000000000 */
[----:B------:R1:W-:Y:S01]  /*65b0*/  UTCHMMA tmem[UR13], gdesc[UR16], tmem[UR10], tmem[UR18], idesc[UR19], UPT ;  /* 0x00ff12100d0079ea */ /* 0x0003e2000b80000a */
[----:B------:R-:W-:Y:S01]  /*65c0*/  UMOV UR4, UR8 ;  /* 0x0000000800047c82 */ /* 0x000fe20008000000 */
[----:B------:R1:W-:Y:S01]  /*65d0*/  UTCHMMA tmem[UR24], gdesc[UR14], tmem[UR10], tmem[UR26], idesc[UR27], UPT ;  /* 0x00ff1a0e180079ea */ /* 0x0003e2000b80000a */
[----:B------:R1:W-:Y:S01]  /*65e0*/  UTCBAR [UR4], URZ ;  /* 0x000000ff040073e9 */ /* 0x0003e200080000ff */
[----:B------:R-:W-:-:S02]  /*65f0*/  NOP ;  /* 0x0000000000007918 */ /* 0x000fc40000000000 */
.L_x_10:
[----:B------:R-:W-:Y:S01]  /*6600*/  UIADD3 UR21, UPT, UPT, UR21, 0x1, URZ ;  /* 0x0000000115157890 */ /* 0x000fe2000fffe0ff */
[----:B------:R-:W-:Y:S01]  /*6610*/  IMAD.WIDE R152, R107, 0x2, R152 ;  /* 0x000000026b987825 */ /* 0x000fe200078e0298 */
[----:B------:R-:W-:Y:S02]  /*6620*/  UIADD3 UR20, UPT, UPT, UR20, -0x1, URZ ;  /* 0xffffffff14147890 */ /* 0x000fe4000fffe0ff */
[----:B------:R-:W-:Y:S01]  /*6630*/  UISETP.GT.AND UP1, UPT, UR21, 0x1, UPT ;  /* 0x000000011500788c */ /* 0x000fe2000bf24270 */
[----:B------:R-:W-:-:S03]  /*6640*/  VIADD R84, R84, 0xffffffe0 ;  /* 0xffffffe054547836 */ /* 0x000fc60000000000 */
[----:B-1----:R-:W-:Y:S02]  /*6650*/  USEL UR4, URZ, 0x1, !UP1 ;  /* 0x00000001ff047887 */ /* 0x002fe4000c800000 */
[----:B------:R-:W-:Y:S02]  /*6660*/  USEL UR21, UR21, URZ, !UP1 ;  /* 0x000000ff15157287 */ /* 0x000fe4000c800000 */
[----:B------:R-:W-:Y:S02]  /*6670*/  UISETP.NE.U32.AND UP1, UPT, UR20, URZ, UPT ;  /* 0x000000ff1400728c */ /* 0x000fe4000bf25070 */
[----:B------:R-:W-:-:S03]  /*6680*/  ULOP3.LUT UR9, UR5, UR4, URZ, 0x3c, !UPT ;  /* 0x0000000405097292 */ /* 0x000fc6000f8e3cff */
[----:B------:R-:W-:-:S04]  /*6690*/  UMOV UR4, UR5 ;  /* 0x0000000500047c82 */ /* 0x000fc80008000000 */
[----:B------:R-:W-:Y:S01]  /*66a0*/  UMOV UR5, UR9 ;  /* 0x0000000900057c82 */ /* 0x000fe20008000000 */
[----:B------:R-:W-:Y:S05]  /*66b0*/  BRA.U UP1, `(.L_x_11) ;  /* 0xffffffe901a07547 */ /* 0x000fea000b83ffff */
.L_x_8:
[----:B------:R-:W1:Y:S01]  /*66c0*/  LDCU UR5, c[0x0][0x3b8] ;  /* 0x00007700ff0577ac */ /* 0x000e620008000800 */
[----:B------:R-:W-:Y:S02]  /*66d0*/  ISETP.GE.AND P0, PT, R100, 0x20, PT ;  /* 0x000000206400780c */ /* 0x000fe40003f06270 */
[----:B------:R-:W-:Y:S01]  /*66e0*/  LOP3.LUT R2, R85, 0x80, R86, 0xf8, !PT ;  /* 0x0000008055027812 */ /* 0x000fe200078ef856 */
[----:B------:R-:W2:Y:S01]  /*66f0*/  LDCU UR6, c[0x0][0x3b4] ;  /* 0x00007680ff0677ac */ /* 0x000ea20008000800 */
[----:B------:R-:W3:Y:S01]  /*6700*/  LDCU UR7, c[0x0][0x39c] ;  /* 0x00007380ff0777ac */ /* 0x000ee20008000800 */
[----:B------:R-:W4:Y:S02]  /*6710*/  LDCU.128 UR16, c[0x0][0x390] ;  /* 0x00007200ff1077ac */ /* 0x000f240008000c00 */
[----:B-1----:R-:W-:-:S06]  /*6720*/  IMAD R132, R2, UR5, RZ ;  /* 0x0000000502847c24 */ /* 0x002fcc000f8e02ff */
[----:B------:R-:W-:Y:S05]  /*6730*/  @!P0 BRA `(.L_x_12) ;  /* 0x0000000000108947 */ /* 0x000fea0003800000 */
[----:B------:R-:W-:-:S06]  /*6740*/  USHF.L.U32 UR4, UR4, 0x1f, URZ ;  /* 0x0000001f04047899 */ /* 0x000fcc00080006ff */
[----:B------:R-:W-:-:S04]  /*6750*/  IMAD.U32 R3, RZ, RZ, UR4 ;  /* 0x00000004ff037e24 */ /* 0x000fc8000f8e00ff */
[----:B------:R-:W1:Y:S02]  /*6760*/  SYNCS.PHASECHK.TRANS64.TRYWAIT P0, [UR8], R3 ;  /* 0x00000003ff0075a7 */ /* 0x000e640008001108 */
[----:B-1----:R-:W-:Y:S05]  /*6770*/  @!P0 BRA `(.L_x_13) ;  /* 0x0000004000948947 */ /* 0x002fea0003800000 */
.L_x_12:
[----:B------:R-:W-:Y:S01]  /*6780*/  BAR.SYNC.DEFER_BLOCKING 0x0 ;  /* 0x0000000000007b1d */ /* 0x000fe20000010000 */
[----:B------:R-:W-:Y:S01]  /*6790*/  VIADD R133, R132, UR5 ;  /* 0x0000000584857c36 */ /* 0x000fe20008000000 */
[C---:B----4-:R-:W-:Y:S01]  /*67a0*/  ISETP.GE.AND P0, PT, R0.reuse, UR18, PT ;  /* 0x0000001200007c0c */ /* 0x050fe2000bf06270 */
[----:B--2---:R-:W-:Y:S01]  /*67b0*/  IMAD R3, R0, UR6, RZ ;  /* 0x0000000600037c24 */ /* 0x004fe2000f8e02ff */
[C---:B------:R-:W-:Y:S01]  /*67c0*/  LOP3.LUT R136, R2.reuse, 0x7f, RZ, 0xfc, !PT ;  /* 0x0000007f02887812 */ /* 0x040fe200078efcff */
[----:B------:R-:W-:Y:S01]  /*67d0*/  VIADD R134, R133, UR5 ;  /* 0x0000000585867c36 */ /* 0x000fe20008000000 */
[----:B------:R-:W-:Y:S01]  /*67e0*/  LOP3.LUT R137, R2, 0x2, RZ, 0xfc, !PT ;  /* 0x0000000202897812 */ /* 0x000fe200078efcff */
[----:B------:R-:W1:Y:S01]  /*67f0*/  LDCU UR4, c[0x0][0x39c] ;  /* 0x00007380ff0477ac */ /* 0x000e620008000800 */
[----:B---3--:R-:W-:Y:S01]  /*6800*/  ISETP.LT.AND P1, PT, R136, UR7, !P0 ;  /* 0x0000000788007c0c */ /* 0x008fe2000c721270 */
[----:B------:R-:W-:Y:S01]  /*6810*/  VIADD R135, R134, UR5 ;  /* 0x0000000586877c36 */ /* 0x000fe20008000000 */
[----:B------:R-:W-:Y:S01]  /*6820*/  LOP3.LUT R138, R2, 0x1, RZ, 0xfc, !PT ;  /* 0x00000001028a7812 */ /* 0x000fe200078efcff */
[----:B------:R-:W2:Y:S01]  /*6830*/  LDCU UR6, c[0x0][0x39c] ;  /* 0x00007380ff0677ac */ /* 0x000ea20008000800 */
[----:B------:R-:W-:Y:S01]  /*6840*/  ISETP.LT.AND P6, PT, R137, UR19, !P0 ;  /* 0x0000001389007c0c */ /* 0x000fe2000c7c1270 */
[----:B------:R-:W-:Y:S01]  /*6850*/  VIADD R136, R135, UR5 ;  /* 0x0000000587887c36 */ /* 0x000fe20008000000 */
[----:B------:R-:W-:Y:S01]  /*6860*/  ISETP.LT.AND P5, PT, R138, UR19, !P0 ;  /* 0x000000138a007c0c */ /* 0x000fe2000c7a1270 */
[----:B------:R-:W3:Y:S01]  /*6870*/  LDCU UR7, c[0x0][0x39c] ;  /* 0x00007380ff0777ac */ /* 0x000ee20008000800 */
[----:B------:R-:W-:Y:S01]  /*6880*/  LEA R0, P3, R3, UR16, 0x1 ;  /* 0x0000001003007c11 */ /* 0x000fe2000f8608ff */
[----:B------:R-:W-:Y:S01]  /*6890*/  VIADD R137, R136, UR5 ;  /* 0x0000000588897c36 */ /* 0x000fe20008000000 */
[----:B------:R-:W-:-:S02]  /*68a0*/  LOP3.LUT R170, R2, 0x3, RZ, 0xfc, !PT ;  /* 0x0000000302aa7812 */ /* 0x000fc400078efcff */
[----:B------:R-:W-:Y:S01]  /*68b0*/  LEA.HI.X.SX32 R3, R3, UR17, 0x1, P3 ;  /* 0x0000001103037c11 */ /* 0x000fe200098f0eff */
[----:B------:R-:W-:Y:S01]  /*68c0*/  VIADD R138, R137, UR5 ;  /* 0x00000005898a7c36 */ /* 0x000fe20008000000 */
[CC--:B------:R-:W-:Y:S01]  /*68d0*/  LEA R144, P3, R132.reuse, R0.reuse, 0x1 ;  /* 0x0000000084907211 */ /* 0x0c0fe200078608ff */
[----:B------:R-:W4:Y:S02]  /*68e0*/  @!P2 SYNCS.CCTL.IV [UR11+0x4000] ;  /* 0x00400000ff00a9b1 */ /* 0x000f24000800000b */
[----:B----4-:R-:W-:Y:S01]  /*68f0*/  BAR.SYNC.DEFER_BLOCKING 0x0 ;  /* 0x0000000000007b1d */ /* 0x010fe20000010000 */
[C---:B------:R-:W-:Y:S02]  /*6900*/  LEA R146, P4, R133.reuse, R0, 0x1 ;  /* 0x0000000085927211 */ /* 0x040fe400078808ff */
[-C--:B------:R-:W-:Y:S02]  /*6910*/  LEA.HI.X.SX32 R145, R132, R3.reuse, 0x1, P3 ;  /* 0x0000000384917211 */ /* 0x080fe400018f0eff */
[----:B------:R-:W-:-:S02]  /*6920*/  LEA.HI.X.SX32 R147, R133, R3, 0x1, P4 ;  /* 0x0000000385937211 */ /* 0x000fc400020f0eff */
[CC--:B------:R-:W-:Y:S01]  /*6930*/  LEA R148, P3, R134.reuse, R0.reuse, 0x1 ;  /* 0x0000000086947211 */ /* 0x0c0fe200078608ff */
[----:B0-----:R-:W0:Y:S01]  /*6940*/  LDTM.x128 R4, tmem[UR12] ;  /* 0x0000000c000479ee */ /* 0x001e2200083c0000 */
[CC--:B------:R-:W-:Y:S02]  /*6950*/  LEA R150, P4, R135.reuse, R0.reuse, 0x1 ;  /* 0x0000000087967211 */ /* 0x0c0fe400078808ff */
[-C--:B------:R-:W-:Y:S02]  /*6960*/  LEA.HI.X.SX32 R149, R134, R3.reuse, 0x1, P3 ;  /* 0x0000000386957211 */ /* 0x080fe400018f0eff */
[C---:B------:R-:W-:Y:S02]  /*6970*/  LEA R152, P3, R136.reuse, R0, 0x1 ;  /* 0x0000000088987211 */ /* 0x040fe400078608ff */
[-C--:B------:R-:W-:Y:S02]  /*6980*/  LEA.HI.X.SX32 R151, R135, R3.reuse, 0x1, P4 ;  /* 0x0000000387977211 */ /* 0x080fe400020f0eff */
[----:B------:R-:W-:-:S02]  /*6990*/  LEA.HI.X.SX32 R153, R136, R3, 0x1, P3 ;  /* 0x0000000388997211 */ /* 0x000fc400018f0eff */
[-C--:B------:R-:W-:Y:S02]  /*69a0*/  LEA R156, P4, R138, R0.reuse, 0x1 ;  /* 0x000000008a9c7211 */ /* 0x080fe400078808ff */
[----:B------:R-:W-:Y:S02]  /*69b0*/  LOP3.LUT R169, R2, 0x4, RZ, 0xfc, !PT ;  /* 0x0000000402a97812 */ /* 0x000fe400078efcff */
[----:B------:R-:W-:Y:S01]  /*69c0*/  LEA.HI.X.SX32 R157, R138, R3, 0x1, P4 ;  /* 0x000000038a9d7211 */ /* 0x000fe200020f0eff */
[----:B------:R-:W4:Y:S01]  /*69d0*/  @!P2 SYNCS.CCTL.IV [UR11+0x4008] ;  /* 0x00400800ff00a9b1 */ /* 0x000f22000800000b */
[----:B------:R-:W-:Y:S01]  /*69e0*/  LEA R154, P2, R137, R0, 0x1 ;  /* 0x00000000899a7211 */ /* 0x000fe200078408ff */
[----:B------:R-:W-:-:S03]  /*69f0*/  NOP ;  /* 0x0000000000007918 */ /* 0x000fc60000000000 */
[----:B------:R-:W-:Y:S02]  /*6a00*/  LEA.HI.X.SX32 R155, R137, R3, 0x1, P2 ;  /* 0x00000003899b7211 */ /* 0x000fe400010f0eff */
[----:B0-----:R-:W-:Y:S01]  /*6a10*/  F2FP.BF16.F32.PACK_AB R168, R5, R4 ;  /* 0x0000000405a8723e */ /* 0x001fe200000010ff */
[----:B------:R-:W-:Y:S01]  /*6a20*/  VIADD R4, R138, UR5 ;  /* 0x000000058a047c36 */ /* 0x000fe20008000000 */
[----:B------:R-:W-:Y:S02]  /*6a30*/  F2FP.BF16.F32.PACK_AB R6, R7, R6 ;  /* 0x000000060706723e */ /* 0x000fe400000010ff */
[----:B------:R-:W-:Y:S01]  /*6a40*/  F2FP.BF16.F32.PACK_AB R8, R9, R8 ;  /* 0x000000080908723e */ /* 0x000fe200000010ff */
[C---:B------:R-:W-:Y:S01]  /*6a50*/  VIADD R5, R4.reuse, UR5 ;  /* 0x0000000504057c36 */ /* 0x040fe20008000000 */
[-C--:B------:R-:W-:Y:S02]  /*6a60*/  LEA R158, P2, R4, R0.reuse, 0x1 ;  /* 0x00000000049e7211 */ /* 0x080fe400078408ff */
[----:B------:R-:W-:Y:S01]  /*6a70*/  LOP3.LUT R7, R2, 0x6, RZ, 0xfc, !PT ;  /* 0x0000000602077812 */ /* 0x000fe200078efcff */
[C---:B------:R-:W-:Y:S01]  /*6a80*/  VIADD R132, R5.reuse, UR5 ;  /* 0x0000000505847c36 */ /* 0x040fe20008000000 */
[----:B------:R-:W-:-:S02]  /*6a90*/  LEA R160, P3, R5, R0, 0x1 ;  /* 0x0000000005a07211 */ /* 0x000fc400078608ff */
[-C--:B------:R-:W-:Y:S01]  /*6aa0*/  LEA.HI.X.SX32 R159, R4, R3.reuse, 0x1, P2 ;  /* 0x00000003049f7211 */ /* 0x080fe200010f0eff */
[C---:B------:R-:W-:Y:S01]  /*6ab0*/  VIADD R133, R132.reuse, UR5 ;  /* 0x0000000584857c36 */ /* 0x040fe20008000000 */
[-C--:B------:R-:W-:Y:S02]  /*6ac0*/  LEA.HI.X.SX32 R161, R5, R3.reuse, 0x1, P3 ;  /* 0x0000000305a17211 */ /* 0x080fe400018f0eff */
[CC--:B------:R-:W-:Y:S01]  /*6ad0*/  LEA R162, P4, R132.reuse, R0.reuse, 0x1 ;  /* 0x0000000084a27211 */ /* 0x0c0fe200078808ff */
[C---:B------:R-:W-:Y:S01]  /*6ae0*/  VIADD R134, R133.reuse, UR5 ;  /* 0x0000000585867c36 */ /* 0x040fe20008000000 */
[-C--:B------:R-:W-:Y:S02]  /*6af0*/  LEA R164, P2, R133, R0.reuse, 0x1 ;  /* 0x0000000085a47211 */ /* 0x080fe400078408ff */
[----:B------:R-:W-:Y:S01]  /*6b00*/  LEA.HI.X.SX32 R163, R132, R3, 0x1, P4 ;  /* 0x0000000384a37211 */ /* 0x000fe200020f0eff */
[C---:B------:R-:W-:Y:S01]  /*6b10*/  VIADD R135, R134.reuse, UR5 ;  /* 0x0000000586877c36 */ /* 0x040fe20008000000 */
[----:B------:R-:W-:-:S02]  /*6b20*/  LEA R140, P3, R134, R0, 0x1 ;  /* 0x00000000868c7211 */ /* 0x000fc400078608ff */
[-C--:B------:R-:W-:Y:S01]  /*6b30*/  LEA.HI.X.SX32 R165, R133, R3.reuse, 0x1, P2 ;  /* 0x0000000385a57211 */ /* 0x080fe200010f0eff */
[C---:B------:R-:W-:Y:S01]  /*6b40*/  VIADD R4, R135.reuse, UR5 ;  /* 0x0000000587047c36 */ /* 0x040fe20008000000 */
[CC--:B------:R-:W-:Y:S02]  /*6b50*/  LEA R142, P4, R135.reuse, R0.reuse, 0x1 ;  /* 0x00000000878e7211 */ /* 0x0c0fe400078808ff */
[-C--:B------:R-:W-:Y:S01]  /*6b60*/  LEA.HI.X.SX32 R141, R134, R3.reuse, 0x1, P3 ;  /* 0x00000003868d7211 */ /* 0x080fe200018f0eff */
[C---:B------:R-:W-:Y:S01]  /*6b70*/  VIADD R5, R4.reuse, UR5 ;  /* 0x0000000504057c36 */ /* 0x040fe20008000000 */
[-C--:B------:R-:W-:Y:S02]  /*6b80*/  LEA R138, P2, R4, R0.reuse, 0x1 ;  /* 0x00000000048a7211 */ /* 0x080fe400078408ff */
[----:B------:R-:W-:Y:S01]  /*6b90*/  LEA.HI.X.SX32 R143, R135, R3, 0x1, P4 ;  /* 0x00000003878f7211 */ /* 0x000fe200020f0eff */
[C---:B------:R-:W-:Y:S01]  /*6ba0*/  VIADD R133, R5.reuse, UR5 ;  /* 0x0000000505857c36 */ /* 0x040fe20008000000 */
[----:B------:R-:W-:-:S02]  /*6bb0*/  LEA R136, P3, R5, R0, 0x1 ;  /* 0x0000000005887211 */ /* 0x000fc400078608ff */
[----:B------:R-:W-:Y:S01]  /*6bc0*/  ISETP.LT.AND P4, PT, R2, UR19, !P0 ;  /* 0x0000001302007c0c */ /* 0x000fe2000c781270 */
[----:B------:R-:W-:Y:S01]  /*6bd0*/  VIADD R166, R133, UR5 ;  /* 0x0000000585a67c36 */ /* 0x000fe20008000000 */
[-C--:B------:R-:W-:Y:S02]  /*6be0*/  LEA.HI.X.SX32 R139, R4, R3.reuse, 0x1, P2 ;  /* 0x00000003048b7211 */ /* 0x080fe400010f0eff */
[-C--:B------:R-:W-:Y:S01]  /*6bf0*/  LEA.HI.X.SX32 R137, R5, R3.reuse, 0x1, P3 ;  /* 0x0000000305897211 */ /* 0x080fe200018f0eff */
[C---:B------:R-:W-:Y:S01]  /*6c00*/  VIADD R167, R166.reuse, UR5 ;  /* 0x00000005a6a77c36 */ /* 0x040fe20008000000 */
[CC--:B------:R-:W-:Y:S02]  /*6c10*/  LEA R134, P2, R133.reuse, R0.reuse, 0x1 ;  /* 0x0000000085867211 */ /* 0x0c0fe400078408ff */
[----:B------:R-:W-:Y:S02]  /*6c20*/  LEA R132, P3, R166, R0, 0x1 ;  /* 0x00000000a6847211 */ /* 0x000fe400078608ff */
[----:B------:R-:W-:-:S02]  /*6c30*/  LEA.HI.X.SX32 R135, R133, R3, 0x1, P2 ;  /* 0x0000000385877211 */ /* 0x000fc400010f0eff */
[-C--:B------:R-:W-:Y:S01]  /*6c40*/  LEA.HI.X.SX32 R133, R166, R3.reuse, 0x1, P3 ;  /* 0x00000003a6857211 */ /* 0x080fe200018f0eff */
[----:B------:R0:W-:Y:S01]  /*6c50*/  @P4 STG.E.U16 desc[UR22][R144.64], R168 ;  /* 0x000000a890004986 */ /* 0x0001e2000c101516 */
[C---:B------:R-:W-:Y:S02]  /*6c60*/  LEA R4, P2, R167.reuse, R0, 0x1 ;  /* 0x00000000a7047211 */ /* 0x040fe400078408ff */
[----:B------:R-:W-:Y:S02]  /*6c70*/  ISETP.LT.AND P3, PT, R170, UR19, !P0 ;  /* 0x00000013aa007c0c */ /* 0x000fe4000c761270 */
[----:B------:R-:W-:Y:S02]  /*6c80*/  LOP3.LUT R166, R2, 0x5, RZ, 0xfc, !PT ;  /* 0x0000000502a67812 */ /* 0x000fe400078efcff */
[C---:B------:R-:W-:Y:S01]  /*6c90*/  LEA.HI.X.SX32 R5, R167.reuse, R3, 0x1, P2 ;  /* 0x00000003a7057211 */ /* 0x040fe200010f0eff */
[----:B------:R-:W-:Y:S01]  /*6ca0*/  VIADD R167, R167, UR5 ;  /* 0x00000005a7a77c36 */ /* 0x000fe20008000000 */
[----:B------:R-:W-:-:S02]  /*6cb0*/  ISETP.LT.AND P2, PT, R169, UR19, !P0 ;  /* 0x00000013a9007c0c */ /* 0x000fc4000c741270 */
[----:B------:R-:W-:Y:S02]  /*6cc0*/  ISETP.LT.AND P4, PT, R166, UR19, !P0 ;  /* 0x00000013a6007c0c */ /* 0x000fe4000c781270 */
[----:B0-----:R-:W-:Y:S02]  /*6cd0*/  PRMT R145, R168, 0x7632, R145 ;  /* 0x00007632a8917816 */ /* 0x001fe40000000091 */
[C---:B------:R-:W-:Y:S02]  /*6ce0*/  PRMT R166, R6.reuse, 0x7610, R166 ;  /* 0x0000761006a67816 */ /* 0x040fe400000000a6 */
[----:B------:R-:W-:Y:S01]  /*6cf0*/  PRMT R9, R6, 0x7632, R9 ;  /* 0x0000763206097816 */ /* 0x000fe20000000009 */
[----:B------:R-:W-:Y:S01]  /*6d00*/  @P5 STG.E.U16 desc[UR22][R146.64], R145 ;  /* 0x0000009192005986 */ /* 0x000fe2000c101516 */
[C---:B------:R-:W-:Y:S02]  /*6d10*/  LOP3.LUT R6, R2.reuse, 0x8, RZ, 0xfc, !PT ;  /* 0x0000000802067812 */ /* 0x040fe400078efcff */
[----:B------:R-:W-:Y:S01]  /*6d20*/  ISETP.LT.AND P5, PT, R7, UR19, !P0 ;  /* 0x0000001307007c0c */ /* 0x000fe2000c7a1270 */
[----:B------:R-:W-:Y:S01]  /*6d30*/  @P6 STG.E.U16 desc[UR22][R148.64], R166 ;  /* 0x000000a694006986 */ /* 0x000fe2000c101516 */
[----:B------:R-:W-:-:S02]  /*6d40*/  LOP3.LUT R7, R2, 0x7, RZ, 0xfc, !PT ;  /* 0x0000000702077812 */ /* 0x000fc400078efcff */
[----:B------:R-:W-:Y:S01]  /*6d50*/  F2FP.BF16.F32.PACK_AB R10, R11, R10 ;  /* 0x0000000a0b0a723e */ /* 0x000fe200000010ff */
[----:B------:R-:W-:Y:S01]  /*6d60*/  @P3 STG.E.U16 desc[UR22][R150.64], R9 ;  /* 0x0000000996003986 */ /* 0x000fe2000c101516 */
[----:B------:R-:W-:Y:S02]  /*6d70*/  ISETP.LT.AND P3, PT, R6, UR19, !P0 ;  /* 0x0000001306007c0c */ /* 0x000fe4000c761270 */
[----:B------:R-:W-:Y:S01]  /*6d80*/  LOP3.LUT R6, R2, 0x9, RZ, 0xfc, !PT ;  /* 0x0000000902067812 */ /* 0x000fe200078efcff */
[----:B------:R0:W-:Y:S01]  /*6d90*/  @P2 STG.E.U16 desc[UR22][R152.64], R8 ;  /* 0x0000000898002986 */ /* 0x0001e2000c101516 */
[----:B------:R-:W-:Y:S02]  /*6da0*/  ISETP.LT.AND P6, PT, R7, UR19, !P0 ;  /* 0x0000001307007c0c */ /* 0x000fe4000c7c1270 */
[----:B------:R-:W-:Y:S02]  /*6db0*/  PRMT R7, R8, 0x7632, R7 ;  /* 0x0000763208077816 */ /* 0x000fe40000000007 */
[----:B------:R-:W-:-:S02]  /*6dc0*/  ISETP.LT.AND P2, PT, R6, UR19, !P0 ;  /* 0x0000001306007c0c */ /* 0x000fc4000c741270 */
[----:B------:R-:W-:Y:S01]  /*6dd0*/  LOP3.LUT R6, R2, 0xa, RZ, 0xfc, !PT ;  /* 0x0000000a02067812 */ /* 0x000fe200078efcff */
[----:B------:R5:W-:Y:S01]  /*6de0*/  @P4 STG.E.U16 desc[UR22][R154.64], R7 ;  /* 0x000000079a004986 */ /* 0x000be2000c101516 */
[----:B------:R-:W-:Y:S02]  /*6df0*/  F2FP.BF16.F32.PACK_AB R12, R13, R12 ;  /* 0x0000000c0d0c723e */ /* 0x000fe400000010ff */
[----:B------:R-:W-:Y:S01]  /*6e00*/  ISETP.LT.AND P4, PT, R6, UR19, !P0 ;  /* 0x0000001306007c0c */ /* 0x000fe2000c781270 */
[----:B------:R1:W-:Y:S01]  /*6e10*/  @P5 STG.E.U16 desc[UR22][R156.64], R10 ;  /* 0x0000000a9c005986 */ /* 0x0003e2000c101516 */
[----:B------:R-:W-:Y:S02]  /*6e20*/  LOP3.LUT R6, R2, 0xb, RZ, 0xfc, !PT ;  /* 0x0000000b02067812 */ /* 0x000fe400078efcff */
[----:B0-----:R-:W-:Y:S02]  /*6e30*/  PRMT R8, R10, 0x7632, R8 ;  /* 0x000076320a087816 */ /* 0x001fe40000000008 */
[----:B------:R-:W-:-:S02]  /*6e40*/  ISETP.LT.AND P5, PT, R6, UR19, !P0 ;  /* 0x0000001306007c0c */ /* 0x000fc4000c7a1270 */
[----:B------:R-:W-:Y:S01]  /*6e50*/  LOP3.LUT R6, R2, 0xc, RZ, 0xfc, !PT ;  /* 0x0000000c02067812 */ /* 0x000fe200078efcff */
[----:B------:R0:W-:Y:S01]  /*6e60*/  @P6 STG.E.U16 desc[UR22][R158.64], R8 ;  /* 0x000000089e006986 */ /* 0x0001e2000c101516 */
[----:B-----5:R-:W-:Y:S02]  /*6e70*/  PRMT R7, R12, 0x7632, R7 ;  /* 0x000076320c077816 */ /* 0x020fe40000000007 */
[----:B------:R-:W-:Y:S01]  /*6e80*/  ISETP.LT.AND P6, PT, R6, UR19, !P0 ;  /* 0x0000001306007c0c */ /* 0x000fe2000c7c1270 */
[----:B------:R-:W-:Y:S01]  /*6e90*/  @P3 STG.E.U16 desc[UR22][R160.64], R12 ;  /* 0x0000000ca0003986 */ /* 0x000fe2000c101516 */
[----:B------:R-:W-:Y:S01]  /*6ea0*/  LOP3.LUT R6, R2, 0xd, RZ, 0xfc, !PT ;  /* 0x0000000d02067812 */ /* 0x000fe200078efcff */
[----:B-1----:R-:W-:Y:S01]  /*6eb0*/  VIADD R10, R167, UR5 ;  /* 0x00000005a70a7c36 */ /* 0x002fe20008000000 */
[----:B------:R-:W-:Y:S01]  /*6ec0*/  F2FP.BF16.F32.PACK_AB R14, R15, R14 ;  /* 0x0000000e0f0e723e */ /* 0x000fe200000010ff */
[----:B------:R1:W-:Y:S01]  /*6ed0*/  @P2 STG.E.U16 desc[UR22][R162.64], R7 ;  /* 0x00000007a2002986 */ /* 0x0003e2000c101516 */
[----:B------:R-:W-:-:S02]  /*6ee0*/  ISETP.LT.AND P3, PT, R6, UR19, !P0 ;  /* 0x0000001306007c0c */ /* 0x000fc4000c761270 */
[----:B------:R-:W-:Y:S01]  /*6ef0*/  LOP3.LUT R6, R2, 0xe, RZ, 0xfc, !PT ;  /* 0x0000000e02067812 */ /* 0x000fe200078efcff */
[----:B------:R-:W-:Y:S01]  /*6f00*/  @P4 STG.E.U16 desc[UR22][R164.64], R14 ;  /* 0x0000000ea4004986 */ /* 0x000fe2000c101516 */
[----:B------:R-:W-:Y:S02]  /*6f10*/  F2FP.BF16.F32.PACK_AB R16, R17, R16 ;  /* 0x000000101110723e */ /* 0x000fe400000010ff */
[----:B------:R-:W-:Y:S02]  /*6f20*/  ISETP.LT.AND P2, PT, R6, UR19, !P0 ;  /* 0x0000001306007c0c */ /* 0x000fe4000c741270 */
[----:B------:R-:W-:Y:S02]  /*6f30*/  LOP3.LUT R6, R2, 0xf, RZ, 0xfc, !PT ;  /* 0x0000000f02067812 */ /* 0x000fe400078efcff */
[----:B0-----:R-:W-:Y:S02]  /*6f40*/  PRMT R8, R14, 0x7632, R8 ;  /* 0x000076320e087816 */ /* 0x001fe40000000008 */
[----:B------:R-:W-:-:S02]  /*6f50*/  ISETP.LT.AND P4, PT, R6, UR19, !P0 ;  /* 0x0000001306007c0c */ /* 0x000fc4000c781270 */
[----:B------:R-:W-:Y:S01]  /*6f60*/  LOP3.LUT R6, R2, 0x10, RZ, 0xfc, !PT ;  /* 0x0000001002067812 */ /* 0x000fe200078efcff */
[----:B------:R0:W-:Y:S01]  /*6f70*/  @P5 STG.E.U16 desc[UR22][R140.64], R8 ;  /* 0x000000088c005986 */ /* 0x0001e2000c101516 */
[----:B------:R-:W-:Y:S02]  /*6f80*/  PRMT R9, R16, 0x7632, R9 ;  /* 0x0000763210097816 */ /* 0x000fe40000000009 */
[----:B-1----:R-:W-:Y:S01]  /*6f90*/  LOP3.LUT R7, R2, 0x12, RZ, 0xfc, !PT ;  /* 0x0000001202077812 */ /* 0x002fe200078efcff */
[----:B------:R-:W-:Y:S01]  /*6fa0*/  @P6 STG.E.U16 desc[UR22][R142.64], R16 ;  /* 0x000000108e006986 */ /* 0x000fe2000c101516 */
[----:B------:R-:W-:Y:S02]  /*6fb0*/  ISETP.LT.AND P5, PT, R6, UR19, !P0 ;  /* 0x0000001306007c0c */ /* 0x000fe4000c7a1270 */
[----:B------:R-:W-:Y:S01]  /*6fc0*/  LOP3.LUT R6, R2, 0x11, RZ, 0xfc, !PT ;  /* 0x0000001102067812 */ /* 0x000fe200078efcff */
[----:B------:R1:W-:Y:S01]  /*6fd0*/  @P3 STG.E.U16 desc[UR22][R138.64], R9 ;  /* 0x000000098a003986 */ /* 0x0003e2000c101516 */
[----:B------:R-:W-:Y:S01]  /*6fe0*/  ISETP.LT.AND P3, PT, R7, UR4, !P0 ;  /* 0x0000000407007c0c */ /* 0x000fe2000c761270 */
[----:B------:R-:W5:Y:S01]  /*6ff0*/  LDCU UR4, c[0x0][0x39c] ;  /* 0x00007380ff0477ac */ /* 0x000f620008000800 */
[----:B------:R-:W-:-:S02]  /*7000*/  F2FP.BF16.F32.PACK_AB R18, R19, R18 ;  /* 0x000000121312723e */ /* 0x000fc400000010ff */
[----:B------:R-:W-:Y:S02]  /*7010*/  ISETP.LT.AND P6, PT, R6, UR19, !P0 ;  /* 0x0000001306007c0c */ /* 0x000fe4000c7c1270 */
[----:B------:R-:W-:Y:S01]  /*7020*/  LOP3.LUT R6, R2, 0x13, RZ, 0xfc, !PT ;  /* 0x0000001302067812 */ /* 0x000fe200078efcff */
[----:B------:R-:W-:Y:S01]  /*7030*/  @P2 STG.E.U16 desc[UR22][R136.64], R18 ;  /* 0x0000001288002986 */ /* 0x000fe2000c101516 */
[----:B------:R-:W-:Y:S02]  /*7040*/  PRMT R7, R18, 0x7632, R7 ;  /* 0x0000763212077816 */ /* 0x000fe40000000007 */
[----:B--2---:R-:W-:Y:S01]  /*7050*/  ISETP.LT.AND P2, PT, R6, UR6, !P0 ;  /* 0x0000000606007c0c */ /* 0x004fe2000c741270 */
[----:B------:R-:W2:Y:S01]  /*7060*/  LDCU UR6, c[0x0][0x39c] ;  /* 0x00007380ff0677ac */ /* 0x000ea20008000800 */
[----:B------:R-:W-:Y:S01]  /*7070*/  F2FP.BF16.F32.PACK_AB R20, R21, R20 ;  /* 0x000000141514723e */ /* 0x000fe200000010ff */
[----:B------:R4:W-:Y:S01]  /*7080*/  @P4 STG.E.U16 desc[UR22][R134.64], R7 ;  /* 0x0000000786004986 */ /* 0x0009e2000c101516 */
[----:B------:R-:W-:-:S02]  /*7090*/  LOP3.LUT R6, R2, 0x14, RZ, 0xfc, !PT ;  /* 0x0000001402067812 */ /* 0x000fc400078efcff */
[----:B0-----:R-:W-:Y:S01]  /*70a0*/  LOP3.LUT R8, R2, 0x15, RZ, 0xfc, !PT ;  /* 0x0000001502087812 */ /* 0x001fe200078efcff */
[----:B------:R-:W-:Y:S01]  /*70b0*/  @P5 STG.E.U16 desc[UR22][R132.64], R20 ;  /* 0x0000001484005986 */ /* 0x000fe2000c101516 */
[----:B---3--:R-:W-:Y:S01]  /*70c0*/  ISETP.LT.AND P4, PT, R6, UR7, !P0 ;  /* 0x0000000706007c0c */ /* 0x008fe2000c781270 */
[----:B------:R-:W0:Y:S01]  /*70d0*/  LDCU UR7, c[0x0][0x39c] ;  /* 0x00007380ff0777ac */ /* 0x000e220008000800 */
[----:B------:R-:W-:Y:S02]  /*70e0*/  LEA R6, P5, R167, R0, 0x1 ;  /* 0x00000000a7067211 */ /* 0x000fe400078a08ff */
[----:B-1----:R-:W-:Y:S02]  /*70f0*/  PRMT R9, R20, 0x7632, R9 ;  /* 0x0000763214097816 */ /* 0x002fe40000000009 */
[----:B------:R-:W-:Y:S02]  /*7100*/  F2FP.BF16.F32.PACK_AB R22, R23, R22 ;  /* 0x000000161716723e */ /* 0x000fe400000010ff */
[----:B----4-:R-:W-:Y:S01]  /*7110*/  LEA.HI.X.SX32 R7, R167, R3, 0x1, P5 ;  /* 0x00000003a7077211 */ /* 0x010fe200028f0eff */
[----:B------:R1:W-:Y:S01]  /*7120*/  @P6 STG.E.U16 desc[UR22][R4.64], R9 ;  /* 0x0000000904006986 */ /* 0x0003e2000c101516 */
[----:B-----5:R-:W-:Y:S01]  /*7130*/  ISETP.LT.AND P5, PT, R8, UR4, !P0 ;  /* 0x0000000408007c0c */ /* 0x020fe2000c7a1270 */
[----:B------:R-:W3:Y:S01]  /*7140*/  LDCU UR4, c[0x0][0x39c] ;  /* 0x00007380ff0477ac */ /* 0x000ee20008000800 */
[----:B------:R-:W-:Y:S01]  /*7150*/  LEA R8, P6, R10, R0, 0x1 ;  /* 0x000000000a087211 */ /* 0x000fe200078c08ff */
[----:B------:R4:W-:Y:S01]  /*7160*/  @P3 STG.E.U16 desc[UR22][R6.64], R22 ;  /* 0x0000001606003986 */ /* 0x0009e2000c101516 */
[----:B------:R-:W-:-:S02]  /*7170*/  F2FP.BF16.F32.PACK_AB R24, R25, R24 ;  /* 0x000000181918723e */ /* 0x000fc400000010ff */
[----:B------:R-:W-:Y:S02]  /*7180*/  F2FP.BF16.F32.PACK_AB R26, R27, R26 ;  /* 0x0000001a1b1a723e */ /* 0x000fe400000010ff */
[----:B------:R-:W-:Y:S02]  /*7190*/  F2FP.BF16.F32.PACK_AB R28, R29, R28 ;  /* 0x0000001c1d1c723e */ /* 0x000fe400000010ff */
[C---:B------:R-:W-:Y:S02]  /*71a0*/  LOP3.LUT R12, R2.reuse, 0x1b, RZ, 0xfc, !PT ;  /* 0x0000001b020c7812 */ /* 0x040fe400078efcff */
[----:B-1----:R-:W-:Y:S02]  /*71b0*/  LOP3.LUT R4, R2, 0x16, RZ, 0xfc, !PT ;  /* 0x0000001602047812 */ /* 0x002fe400078efcff */
[C---:B------:R-:W-:Y:S01]  /*71c0*/  LEA.HI.X.SX32 R9, R10.reuse, R3, 0x1, P6 ;  /* 0x000000030a097211 */ /* 0x040fe200030f0eff */
[----:B------:R-:W-:Y:S01]  /*71d0*/  VIADD R10, R10, UR5 ;  /* 0x000000050a0a7c36 */ /* 0x000fe20008000000 */
[----:B------:R-:W-:-:S02]  /*71e0*/  PRMT R5, R22, 0x7632, R5 ;  /* 0x0000763216057816 */ /* 0x000fc40000000005 */
[----:B--2---:R-:W-:Y:S01]  /*71f0*/  ISETP.LT.AND P6, PT, R4, UR6, !P0 ;  /* 0x0000000604007c0c */ /* 0x004fe2000c7c1270 */
[----:B------:R-:W1:Y:S01]  /*7200*/  LDCU UR6, c[0x0][0x39c] ;  /* 0x00007380ff0677ac */ /* 0x000e620008000800 */
[----:B----4-:R-:W-:Y:S01]  /*7210*/  LOP3.LUT R6, R2, 0x17, RZ, 0xfc, !PT ;  /* 0x0000001702067812 */ /* 0x010fe200078efcff */
[----:B------:R2:W-:Y:S01]  /*7220*/  @P2 STG.E.U16 desc[UR22][R8.64], R5 ;  /* 0x0000000508002986 */ /* 0x0005e2000c101516 */
[C---:B------:R-:W-:Y:S01]  /*7230*/  LEA R4, P2, R10.reuse, R0, 0x1 ;  /* 0x000000000a047211 */ /* 0x040fe200078408ff */
[----:B------:R-:W-:Y:S01]  /*7240*/  VIADD R11, R10, UR5 ;  /* 0x000000050a0b7c36 */ /* 0x000fe20008000000 */
[----:B---3--:R-:W-:Y:S01]  /*7250*/  ISETP.LT.AND P3, PT, R6, UR4, !P0 ;  /* 0x0000000406007c0c */ /* 0x008fe2000c761270 */
[----:B------:R-:W3:Y:S01]  /*7260*/  LDCU UR4, c[0x0][0x39c] ;  /* 0x00007380ff0477ac */ /* 0x000ee20008000800 */
[----:B------:R-:W-:Y:S02]  /*7270*/  LOP3.LUT R7, R2, 0x18, RZ, 0xfc, !PT ;  /* 0x0000001802077812 */ /* 0x000fe400078efcff */
[----:B------:R-:W-:-:S02]  /*7280*/  F2FP.BF16.F32.PACK_AB R30, R31, R30 ;  /* 0x0000001e1f1e723e */ /* 0x000fc400000010ff */
[----:B------:R-:W-:Y:S02]  /*7290*/  F2FP.BF16.F32.PACK_AB R32, R33, R32 ;  /* 0x000000202120723e */ /* 0x000fe400000010ff */
[----:B------:R-:W-:Y:S02]  /*72a0*/  F2FP.BF16.F32.PACK_AB R34, R35, R34 ;  /* 0x000000222322723e */ /* 0x000fe400000010ff */
[-C--:B--2---:R-:W-:Y:S02]  /*72b0*/  LEA.HI.X.SX32 R5, R10, R3.reuse, 0x1, P2 ;  /* 0x000000030a057211 */ /* 0x084fe400010f0eff */
[----:B------:R-:W-:Y:S02]  /*72c0*/  LEA R6, P2, R11, R0, 0x1 ;  /* 0x000000000b067211 */ /* 0x000fe400078408ff */
[----:B------:R-:W-:Y:S01]  /*72d0*/  LOP3.LUT R8, R2, 0x19, RZ, 0xfc, !PT ;  /* 0x0000001902087812 */ /* 0x000fe200078efcff */
[----:B------:R2:W-:Y:S01]  /*72e0*/  @P4 STG.E.U16 desc[UR22][R4.64], R24 ;  /* 0x0000001804004986 */ /* 0x0005e2000c101516 */
[----:B0-----:R-:W-:Y:S01]  /*72f0*/  ISETP.LT.AND P4, PT, R7, UR7, !P0 ;  /* 0x0000000707007c0c */ /* 0x001fe2000c781270 */
[----:B------:R-:W0:Y:S01]  /*7300*/  LDCU UR7, c[0x0][0x39c] ;  /* 0x00007380ff0777ac */ /* 0x000e220008000800 */
[C---:B------:R-:W-:Y:S01]  /*7310*/  LEA.HI.X.SX32 R7, R11.reuse, R3, 0x1, P2 ;  /* 0x000000030b077211 */ /* 0x040fe200010f0eff */
[----:B------:R-:W-:Y:S01]  /*7320*/  VIADD R11, R11, UR5 ;  /* 0x000000050b0b7c36 */ /* 0x000fe20008000000 */
[----:B-1----:R-:W-:Y:S01]  /*7330*/  ISETP.LT.AND P2, PT, R8, UR6, !P0 ;  /* 0x0000000608007c0c */ /* 0x002fe2000c741270 */
[----:B------:R-:W1:Y:S01]  /*7340*/  LDCU UR6, c[0x0][0x39c] ;  /* 0x00007380ff0677ac */ /* 0x000e620008000800 */
[----:B------:R-:W-:Y:S01]  /*7350*/  F2FP.BF16.F32.PACK_AB R36, R37, R36 ;  /* 0x000000242524723e */ /* 0x000fe200000010ff */
[----:B------:R-:W-:Y:S01]  /*7360*/  VIADD R10, R11, UR5 ;  /* 0x000000050b0a7c36 */ /* 0x000fe20008000000 */
[----:B------:R-:W-:-:S02]  /*7370*/  F2FP.BF16.F32.PACK_AB R38, R39, R38 ;  /* 0x000000262726723e */ /* 0x000fc400000010ff */
[----:B------:R-:W-:Y:S02]  /*7380*/  F2FP.BF16.F32.PACK_AB R40, R41, R40 ;  /* 0x000000282928723e */ /* 0x000fe400000010ff */
[----:B--2---:R-:W-:Y:S02]  /*7390*/  PRMT R5, R24, 0x7632, R5 ;  /* 0x0000763218057816 */ /* 0x004fe40000000005 */
[----:B------:R-:W-:Y:S02]  /*73a0*/  F2FP.BF16.F32.PACK_AB R42, R43, R42 ;  /* 0x0000002a2b2a723e */ /* 0x000fe400000010ff */
[----:B------:R-:W-:Y:S01]  /*73b0*/  F2FP.BF16.F32.PACK_AB R44, R45, R44 ;  /* 0x0000002c2d2c723e */ /* 0x000fe200000010ff */
[----:B------:R2:W-:Y:S01]  /*73c0*/  @P5 STG.E.U16 desc[UR22][R6.64], R5 ;  /* 0x0000000506005986 */ /* 0x0005e2000c101516 */
[----:B------:R-:W-:Y:S02]  /*73d0*/  LEA R8, P5, R11, R0, 0x1 ;  /* 0x000000000b087211 */ /* 0x000fe400078a08ff */
[----:B------:R-:W-:-:S02]  /*73e0*/  F2FP.BF16.F32.PACK_AB R46, R47, R46 ;  /* 0x0000002e2f2e723e */ /* 0x000fc400000010ff */
[-C--:B------:R-:W-:Y:S02]  /*73f0*/  LEA.HI.X.SX32 R9, R11, R3.reuse, 0x1, P5 ;  /* 0x000000030b097211 */ /* 0x080fe400028f0eff */
[----:B------:R-:W-:Y:S02]  /*7400*/  LEA R4, P5, R10, R0, 0x1 ;  /* 0x000000000a047211 */ /* 0x000fe400078a08ff */
[----:B------:R-:W-:Y:S01]  /*7410*/  LOP3.LUT R11, R2, 0x1a, RZ, 0xfc, !PT ;  /* 0x0000001a020b7812 */ /* 0x000fe200078efcff */
[----:B------:R4:W-:Y:S01]  /*7420*/  @P6 STG.E.U16 desc[UR22][R8.64], R26 ;  /* 0x0000001a08006986 */ /* 0x0009e2000c101516 */
[----:B------:R-:W-:Y:S02]  /*7430*/  F2FP.BF16.F32.PACK_AB R48, R49, R48 ;  /* 0x000000303130723e */ /* 0x000fe400000010ff */
[----:B--2---:R-:W-:Y:S02]  /*7440*/  PRMT R7, R26, 0x7632, R7 ;  /* 0x000076321a077816 */ /* 0x004fe40000000007 */
[C---:B------:R-:W-:Y:S01]  /*7450*/  LEA.HI.X.SX32 R5, R10.reuse, R3, 0x1, P5 ;  /* 0x000000030a057211 */ /* 0x040fe200028f0eff */
[----:B------:R-:W-:Y:S01]  /*7460*/  VIADD R10, R10, UR5 ;  /* 0x000000050a0a7c36 */ /* 0x000fe20008000000 */
[----:B---3--:R-:W-:Y:S01]  /*7470*/  ISETP.LT.AND P5, PT, R11, UR4, !P0 ;  /* 0x000000040b007c0c */ /* 0x008fe2000c7a1270 */
[----:B------:R-:W2:Y:S01]  /*7480*/  LDCU UR4, c[0x0][0x39c] ;  /* 0x00007380ff0477ac */ /* 0x000ea20008000800 */
[----:B------:R-:W-:Y:S01]  /*7490*/  F2FP.BF16.F32.PACK_AB R50, R51, R50 ;  /* 0x000000323332723e */ /* 0x000fe200000010ff */
[----:B------:R3:W-:Y:S01]  /*74a0*/  @P3 STG.E.U16 desc[UR22][R4.64], R7 ;  /* 0x0000000704003986 */ /* 0x0007e2000c101516 */
[C---:B------:R-:W-:Y:S01]  /*74b0*/  LEA R6, P3, R10.reuse, R0, 0x1 ;  /* 0x000000000a067211 */ /* 0x040fe200078608ff */
[----:B------:R-:W-:Y:S01]  /*74c0*/  VIADD R11, R10, UR5 ;  /* 0x000000050a0b7c36 */ /* 0x000fe20008000000 */
[----:B----4-:R-:W-:-:S02]  /*74d0*/  LOP3.LUT R9, R2, 0x1c, RZ, 0xfc, !PT ;  /* 0x0000001c02097812 */ /* 0x010fc400078efcff */
[----:B------:R-:W-:Y:S02]  /*74e0*/  F2FP.BF16.F32.PACK_AB R52, R53, R52 ;  /* 0x000000343534723e */ /* 0x000fe400000010ff */
[----:B------:R-:W-:Y:S02]  /*74f0*/  LEA R8, P6, R11, R0, 0x1 ;  /* 0x000000000b087211 */ /* 0x000fe400078c08ff */
[----:B------:R-:W-:Y:S02]  /*7500*/  F2FP.BF16.F32.PACK_AB R54, R55, R54 ;  /* 0x000000363736723e */ /* 0x000fe400000010ff */
[----:B------:R-:W-:Y:S02]  /*7510*/  F2FP.BF16.F32.PACK_AB R56, R57, R56 ;  /* 0x000000383938723e */ /* 0x000fe400000010ff */
[-C--:B---3--:R-:W-:Y:S02]  /*7520*/  LEA.HI.X.SX32 R7, R10, R3.reuse, 0x1, P3 ;  /* 0x000000030a077211 */ /* 0x088fe400018f0eff */
[----:B-1----:R-:W-:Y:S01]  /*7530*/  ISETP.LT.AND P3, PT, R12, UR6, !P0 ;  /* 0x000000060c007c0c */ /* 0x002fe2000c761270 */
[----:B------:R-:W1:Y:S01]  /*7540*/  LDCU UR6, c[0x0][0x39c] ;  /* 0x00007380ff0677ac */ /* 0x000e620008000800 */
[C---:B------:R-:W-:Y:S01]  /*7550*/  LOP3.LUT R5, R2.reuse, 0x1d, RZ, 0xfc, !PT ;  /* 0x0000001d02057812 */ /* 0x040fe200078efcff */
[----:B------:R3:W-:Y:S01]  /*7560*/  @P4 STG.E.U16 desc[UR22][R6.64], R28 ;  /* 0x0000001c06004986 */ /* 0x0007e2000c101516 */
[----:B0-----:R-:W-:Y:S01]  /*7570*/  ISETP.LT.AND P4, PT, R9, UR7, !P0 ;  /* 0x0000000709007c0c */ /* 0x001fe2000c781270 */
[----:B------:R-:W0:Y:S01]  /*7580*/  LDCU UR7, c[0x0][0x39c] ;  /* 0x00007380ff0777ac */ /* 0x000e220008000800 */
[C---:B------:R-:W-:Y:S01]  /*7590*/  LEA.HI.X.SX32 R9, R11.reuse, R3, 0x1, P6 ;  /* 0x000000030b097211 */ /* 0x040fe200030f0eff */
[----:B------:R-:W-:Y:S01]  /*75a0*/  VIADD R11, R11, UR5 ;  /* 0x000000050b0b7c36 */ /* 0x000fe20008000000 */
[----:B------:R-:W-:-:S02]  /*75b0*/  LOP3.LUT R12, R2, 0x1f, RZ, 0xfc, !PT ;  /* 0x0000001f020c7812 */ /* 0x000fc400078efcff */
[----:B------:R-:W-:Y:S01]  /*75c0*/  F2FP.BF16.F32.PACK_AB R58, R59, R58 ;  /* 0x0000003a3b3a723e */ /* 0x000fe200000010ff */
[C---:B------:R-:W-:Y:S01]  /*75d0*/  VIADD R10, R11.reuse, UR5 ;  /* 0x000000050b0a7c36 */ /* 0x040fe20008000000 */
[----:B------:R-:W-:Y:S02]  /*75e0*/  LEA R4, P6, R11, R0, 0x1 ;  /* 0x000000000b047211 */ /* 0x000fe400078c08ff */
[----:B------:R-:W-:Y:S02]  /*75f0*/  F2FP.BF16.F32.PACK_AB R60, R61, R60 ;  /* 0x0000003c3d3c723e */ /* 0x000fe400000010ff */
[----:B---3--:R-:W-:Y:S02]  /*7600*/  PRMT R7, R28, 0x7632, R7 ;  /* 0x000076321c077816 */ /* 0x008fe40000000007 */
[----:B------:R-:W-:Y:S02]  /*7610*/  F2FP.BF16.F32.PACK_AB R62, R63, R62 ;  /* 0x0000003e3f3e723e */ /* 0x000fe400000010ff */
[----:B------:R-:W-:Y:S01]  /*7620*/  F2FP.BF16.F32.PACK_AB R64, R65, R64 ;  /* 0x000000404140723e */ /* 0x000fe200000010ff */
[----:B------:R3:W-:Y:S01]  /*7630*/  @P2 STG.E.U16 desc[UR22][R8.64], R7 ;  /* 0x0000000708002986 */ /* 0x0007e2000c101516 */
[----:B--2---:R-:W-:Y:S01]  /*7640*/  ISETP.LT.AND P2, PT, R5, UR4, !P0 ;  /* 0x0000000405007c0c */ /* 0x004fe2000c741270 */
[----:B------:R-:W2:Y:S01]  /*7650*/  LDCU UR4, c[0x0][0x39c] ;  /* 0x00007380ff0477ac */ /* 0x000ea20008000800 */
[----:B------:R-:W-:-:S02]  /*7660*/  LEA.HI.X.SX32 R5, R11, R3, 0x1, P6 ;  /* 0x000000030b057211 */ /* 0x000fc400030f0eff */
[----:B------:R-:W-:Y:S02]  /*7670*/  LEA R6, P6, R10, R0, 0x1 ;  /* 0x000000000a067211 */ /* 0x000fe400078c08ff */
[----:B------:R-:W-:Y:S01]  /*7680*/  LOP3.LUT R11, R2, 0x1e, RZ, 0xfc, !PT ;  /* 0x0000001e020b7812 */ /* 0x000fe200078efcff */
[----:B------:R4:W-:Y:S01]  /*7690*/  @P5 STG.E.U16 desc[UR22][R4.64], R30 ;  /* 0x0000001e04005986 */ /* 0x0009e2000c101516 */
[----:B------:R-:W-:Y:S02]  /*76a0*/  F2FP.BF16.F32.PACK_AB R66, R67, R66 ;  /* 0x000000424342723e */ /* 0x000fe400000010ff */
[----:B-1----:R-:W-:Y:S01]  /*76b0*/  ISETP.LT.AND P5, PT, R11, UR6, !P0 ;  /* 0x000000060b007c0c */ /* 0x002fe2000c7a1270 */
[----:B------:R-:W1:Y:S01]  /*76c0*/  LDCU UR6, c[0x0][0x39c] ;  /* 0x00007380ff0677ac */ /* 0x000e620008000800 */
[C---:B---3--:R-:W-:Y:S01]  /*76d0*/  LEA.HI.X.SX32 R7, R10.reuse, R3, 0x1, P6 ;  /* 0x000000030a077211 */ /* 0x048fe200030f0eff */
[----:B------:R-:W-:Y:S01]  /*76e0*/  VIADD R10, R10, UR5 ;  /* 0x000000050a0a7c36 */ /* 0x000fe20008000000 */
[----:B------:R-:W-:-:S02]  /*76f0*/  F2FP.BF16.F32.PACK_AB R68, R69, R68 ;  /* 0x000000444544723e */ /* 0x000fc400000010ff */
[----:B------:R-:W-:Y:S01]  /*7700*/  F2FP.BF16.F32.PACK_AB R70, R71, R70 ;  /* 0x000000464746723e */ /* 0x000fe200000010ff */
[----:B------:R-:W-:Y:S01]  /*7710*/  VIADD R11, R10, UR5 ;  /* 0x000000050a0b7c36 */ /* 0x000fe20008000000 */
[----:B------:R-:W-:Y:S02]  /*7720*/  F2FP.BF16.F32.PACK_AB R72, R73, R72 ;  /* 0x000000484948723e */ /* 0x000fe400000010ff */
[----:B----4-:R-:W-:Y:S02]  /*7730*/  PRMT R5, R30, 0x7632, R5 ;  /* 0x000076321e057816 */ /* 0x010fe40000000005 */
[----:B------:R-:W-:Y:S02]  /*7740*/  LEA R4, P6, R11, R0, 0x1 ;  /* 0x000000000b047211 */ /* 0x000fe400078c08ff */
[----:B------:R-:W-:Y:S01]  /*7750*/  F2FP.BF16.F32.PACK_AB R74, R75, R74 ;  /* 0x0000004a4b4a723e */ /* 0x000fe200000010ff */
[----:B------:R3:W-:Y:S01]  /*7760*/  @P3 STG.E.U16 desc[UR22][R6.64], R5 ;  /* 0x0000000506003986 */ /* 0x0007e2000c101516 */
[----:B------:R-:W-:-:S02]  /*7770*/  LEA R8, P3, R10, R0, 0x1 ;  /* 0x000000000a087211 */ /* 0x000fc400078608ff */
[----:B------:R-:W-:Y:S02]  /*7780*/  F2FP.BF16.F32.PACK_AB R76, R77, R76 ;  /* 0x0000004c4d4c723e */ /* 0x000fe400000010ff */
[----:B------:R-:W-:Y:S02]  /*7790*/  LEA.HI.X.SX32 R9, R10, R3, 0x1, P3 ;  /* 0x000000030a097211 */ /* 0x000fe400018f0eff */
[----:B--2---:R-:W-:Y:S01]  /*77a0*/  ISETP.LT.AND P3, PT, R12, UR4, !P0 ;  /* 0x000000040c007c0c */ /* 0x004fe2000c761270 */
[----:B------:R-:W2:Y:S01]  /*77b0*/  LDCU UR4, c[0x0][0x39c] ;  /* 0x00007380ff0477ac */ /* 0x000ea20008000800 */
[C---:B------:R-:W-:Y:S01]  /*77c0*/  LOP3.LUT R12, R2.reuse, 0x25, RZ, 0xfc, !PT ;  /* 0x00000025020c7812 */ /* 0x040fe200078efcff */
[----:B------:R4:W-:Y:S01]  /*77d0*/  @P4 STG.E.U16 desc[UR22][R8.64], R32 ;  /* 0x0000002008004986 */ /* 0x0009e2000c101516 */
[----:B------:R-:W-:Y:S02]  /*77e0*/  F2FP.BF16.F32.PACK_AB R78, R79, R78 ;  /* 0x0000004e4f4e723e */ /* 0x000fe400000010ff */
[----:B---3--:R-:W-:-:S02]  /*77f0*/  LOP3.LUT R6, R2, 0x20, RZ, 0xfc, !PT ;  /* 0x0000002002067812 */ /* 0x008fc400078efcff */
[C---:B------:R-:W-:Y:S01]  /*7800*/  LEA.HI.X.SX32 R5, R11.reuse, R3, 0x1, P6 ;  /* 0x000000030b057211 */ /* 0x040fe200030f0eff */
[----:B------:R-:W-:Y:S01]  /*7810*/  VIADD R11, R11, UR5 ;  /* 0x000000050b0b7c36 */ /* 0x000fe20008000000 */
[----:B------:R-:W-:Y:S02]  /*7820*/  PRMT R7, R32, 0x7632, R7 ;  /* 0x0000763220077816 */ /* 0x000fe40000000007 */
[----:B-1----:R-:W-:Y:S01]  /*7830*/  ISETP.LT.AND P6, PT, R6, UR6, !P0 ;  /* 0x0000000606007c0c */ /* 0x002fe2000c7c1270 */
[----:B------:R-:W1:Y:S01]  /*7840*/  LDCU UR6, c[0x0][0x39c] ;  /* 0x00007380ff0677ac */ /* 0x000e620008000800 */
[C---:B------:R-:W-:Y:S01]  /*7850*/  VIADD R10, R11.reuse, UR5 ;  /* 0x000000050b0a7c36 */ /* 0x040fe20008000000 */
[----:B------:R3:W-:Y:S01]  /*7860*/  @P2 STG.E.U16 desc[UR22][R4.64], R7 ;  /* 0x0000000704002986 */ /* 0x0007e2000c101516 */
[----:B------:R-:W-:Y:S02]  /*7870*/  LEA R6, P2, R11, R0, 0x1 ;  /* 0x000000000b067211 */ /* 0x000fe400078408ff */
[----:B----4-:R-:W-:-:S02]  /*7880*/  LOP3.LUT R8, R2, 0x21, RZ, 0xfc, !PT ;  /* 0x0000002102087812 */ /* 0x010fc400078efcff */
[----:B------:R-:W-:Y:S02]  /*7890*/  LOP3.LUT R9, R2, 0x22, RZ, 0xfc, !PT ;  /* 0x0000002202097812 */ /* 0x000fe400078efcff */
[----:B--2---:R-:W-:Y:S01]  /*78a0*/  ISETP.LT.AND P4, PT, R8, UR4, !P0 ;  /* 0x0000000408007c0c */ /* 0x004fe2000c781270 */
[----:B------:R-:W2:Y:S01]  /*78b0*/  LDCU UR4, c[0x0][0x39c] ;  /* 0x00007380ff0477ac */ /* 0x000ea20008000800 */
[----:B------:R-:W-:Y:S02]  /*78c0*/  F2FP.BF16.F32.PACK_AB R80, R81, R80 ;  /* 0x000000505150723e */ /* 0x000fe400000010ff */
[----:B------:R-:W-:Y:S02]  /*78d0*/  F2FP.BF16.F32.PACK_AB R82, R83, R82 ;  /* 0x000000525352723e */ /* 0x000fe400000010ff */
[----:B---3--:R-:W-:Y:S02]  /*78e0*/  LEA.HI.X.SX32 R7, R11, R3, 0x1, P2 ;  /* 0x000000030b077211 */ /* 0x008fe400010f0eff */
[----:B------:R-:W-:-:S02]  /*78f0*/  LEA R8, P2, R10, R0, 0x1 ;  /* 0x000000000a087211 */ /* 0x000fc400078408ff */
[----:B------:R-:W-:Y:S01]  /*7900*/  PRMT R5, R34, 0x7632, R5 ;  /* 0x0000763222057816 */ /* 0x000fe20000000005 */
[----:B------:R-:W-:Y:S01]  /*7910*/  @P5 STG.E.U16 desc[UR22][R6.64], R34 ;  /* 0x0000002206005986 */ /* 0x000fe2000c101516 */
[----:B0-----:R-:W-:Y:S01]  /*7920*/  ISETP.LT.AND P5, PT, R9, UR7, !P0 ;  /* 0x0000000709007c0c */ /* 0x001fe2000c7a1270 */
[----:B------:R-:W0:Y:S01]  /*7930*/  LDCU UR7, c[0x0][0x39c] ;  /* 0x00007380ff0777ac */ /* 0x000e220008000800 */
[C---:B------:R-:W-:Y:S01]  /*7940*/  LEA.HI.X.SX32 R9, R10.reuse, R3, 0x1, P2 ;  /* 0x000000030a097211 */ /* 0x040fe200010f0eff */
[----:B------:R-:W-:Y:S01]  /*7950*/  VIADD R10, R10, UR5 ;  /* 0x000000050a0a7c36 */ /* 0x000fe20008000000 */
[----:B------:R-:W-:Y:S02]  /*7960*/  LOP3.LUT R4, R2, 0x23, RZ, 0xfc, !PT ;  /* 0x0000002302047812 */ /* 0x000fe400078efcff */
[----:B------:R-:W-:Y:S01]  /*7970*/  F2FP.BF16.F32.PACK_AB R84, R85, R84 ;  /* 0x000000545554723e */ /* 0x000fe200000010ff */
[----:B------:R3:W-:Y:S01]  /*7980*/  @P3 STG.E.U16 desc[UR22][R8.64], R5 ;  /* 0x0000000508003986 */ /* 0x0007e2000c101516 */
[----:B-1----:R-:W-:Y:S01]  /*7990*/  ISETP.LT.AND P2, PT, R4, UR6, !P0 ;  /* 0x0000000604007c0c */ /* 0x002fe2000c741270 */
[C---:B------:R-:W-:Y:S01]  /*79a0*/  VIADD R11, R10.reuse, UR5 ;  /* 0x000000050a0b7c36 */ /* 0x040fe20008000000 */
[----:B------:R-:W-:Y:S01]  /*79b0*/  LEA R4, P3, R10, R0, 0x1 ;  /* 0x000000000a047211 */ /* 0x000fe200078608ff */
[----:B------:R-:W1:Y:S01]  /*79c0*/  LDCU UR6, c[0x0][0x39c] ;  /* 0x00007380ff0677ac */ /* 0x000e620008000800 */
[----:B------:R-:W-:-:S02]  /*79d0*/  F2FP.BF16.F32.PACK_AB R86, R87, R86 ;  /* 0x000000565756723e */ /* 0x000fc400000010ff */
[----:B------:R-:W-:Y:S02]  /*79e0*/  F2FP.BF16.F32.PACK_AB R88, R89, R88 ;  /* 0x000000585958723e */ /* 0x000fe400000010ff */
[----:B------:R-:W-:Y:S02]  /*79f0*/  F2FP.BF16.F32.PACK_AB R90, R91, R90 ;  /* 0x0000005a5b5a723e */ /* 0x000fe400000010ff */
[----:B------:R-:W-:Y:S02]  /*7a00*/  F2FP.BF16.F32.PACK_AB R92, R93, R92 ;  /* 0x0000005c5d5c723e */ /* 0x000fe400000010ff */
[-C--:B---3--:R-:W-:Y:S02]  /*7a10*/  LEA.HI.X.SX32 R5, R10, R3.reuse, 0x1, P3 ;  /* 0x000000030a057211 */ /* 0x088fe400018f0eff */
[C---:B------:R-:W-:Y:S02]  /*7a20*/  LEA R6, P3, R11.reuse, R0, 0x1 ;  /* 0x000000000b067211 */ /* 0x040fe400078608ff */
[----:B------:R-:W-:Y:S01]  /*7a30*/  PRMT R9, R36, 0x7632, R9 ;  /* 0x0000763224097816 */ /* 0x000fe20000000009 */
[----:B------:R3:W-:Y:S01]  /*7a40*/  @P6 STG.E.U16 desc[UR22][R4.64], R36 ;  /* 0x0000002404006986 */ /* 0x0007e2000c101516 */
[C---:B------:R-:W-:Y:S01]  /*7a50*/  LEA.HI.X.SX32 R7, R11.reuse, R3, 0x1, P3 ;  /* 0x000000030b077211 */ /* 0x040fe200018f0eff */
[----:B------:R-:W-:Y:S01]  /*7a60*/  VIADD R11, R11, UR5 ;  /* 0x000000050b0b7c36 */ /* 0x000fe20008000000 */
[----:B------:R-:W-:-:S02]  /*7a70*/  LOP3.LUT R10, R2, 0x24, RZ, 0xfc, !PT ;  /* 0x00000024020a7812 */ /* 0x000fc400078efcff */
[----:B------:R-:W-:Y:S01]  /*7a80*/  F2FP.BF16.F32.PACK_AB R94, R95, R94 ;  /* 0x0000005e5f5e723e */ /* 0x000fe200000010ff */
[----:B------:R4:W-:Y:S01]  /*7a90*/  @P4 STG.E.U16 desc[UR22][R6.64], R9 ;  /* 0x0000000906004986 */ /* 0x0009e2000c101516 */
[----:B--2---:R-:W-:Y:S01]  /*7aa0*/  ISETP.LT.AND P3, PT, R10, UR4, !P0 ;  /* 0x000000040a007c0c */ /* 0x004fe2000c761270 */
[----:B------:R-:W2:Y:S01]  /*7ab0*/  LDCU UR4, c[0x0][0x39c] ;  /* 0x00007380ff0477ac */ /* 0x000ea20008000800 */
[C---:B------:R-:W-:Y:S01]  /*7ac0*/  LEA R8, P4, R11.reuse, R0, 0x1 ;  /* 0x000000000b087211 */ /* 0x040fe200078808ff */
[----:B------:R-:W-:Y:S01]  /*7ad0*/  VIADD R10, R11, UR5 ;  /* 0x000000050b0a7c36 */ /* 0x000fe20008000000 */
[----:B------:R-:W-:Y:S02]  /*7ae0*/  F2FP.BF16.F32.PACK_AB R96, R97, R96 ;  /* 0x000000606160723e */ /* 0x000fe400000010ff */
[----:B---3--:R-:W-:Y:S02]  /*7af0*/  LOP3.LUT R5, R2, 0x26, RZ, 0xfc, !PT ;  /* 0x0000002602057812 */ /* 0x008fe400078efcff */
[----:B------:R-:W-:-:S02]  /*7b00*/  LEA R4, P6, R10, R0, 0x1 ;  /* 0x000000000a047211 */ /* 0x000fc400078c08ff */
[----:B------:R-:W-:Y:S02]  /*7b10*/  F2FP.BF16.F32.PACK_AB R98, R99, R98 ;  /* 0x000000626362723e */ /* 0x000fe400000010ff */
[-C--:B----4-:R-:W-:Y:S02]  /*7b20*/  LEA.HI.X.SX32 R9, R11, R3.reuse, 0x1, P4 ;  /* 0x000000030b097211 */ /* 0x090fe400020f0eff */
[----:B-1----:R-:W-:Y:S01]  /*7b30*/  ISETP.LT.AND P4, PT, R12, UR6, !P0 ;  /* 0x000000060c007c0c */ /* 0x002fe2000c781270 */
[----:B------:R-:W1:Y:S01]  /*7b40*/  LDCU UR6, c[0x0][0x39c] ;  /* 0x00007380ff0677ac */ /* 0x000e620008000800 */
[----:B------:R-:W-:Y:S01]  /*7b50*/  LOP3.LUT R7, R2, 0x27, RZ, 0xfc, !PT ;  /* 0x0000002702077812 */ /* 0x000fe200078efcff */
        /* <DEDUP_REMOVED lines=25> */
[----:B------:R-:W-:-:S02]  /*7cf0*/  PRMT R5, R40, 0x7632, R5 ;  /* 0x0000763228057816 */ /* 0x000fc40000000005 */
[----:B------:R-:W-:Y:S01]  /*7d00*/  F2FP.BF16.F32.PACK_AB R110, R111, R110 ;  /* 0x0000006e6f6e723e */ /* 0x000fe200000010ff */
[----:B------:R-:W-:Y:S01]  /*7d10*/  VIADD R10, R11, UR5 ;  /* 0x000000050b0a7c36 */ /* 0x000fe20008000000 */
[----:B------:R-:W-:Y:S01]  /*7d20*/  F2FP.BF16.F32.PACK_AB R112, R113, R112 ;  /* 0x000000707170723e */ /* 0x000fe200000010ff */
[----:B------:R3:W-:Y:S01]  /*7d30*/  @P4 STG.E.U16 desc[UR22][R8.64], R5 ;  /* 0x0000000508004986 */ /* 0x0007e2000c101516 */
[-C--:B------:R-:W-:Y:S02]  /*7d40*/  LEA R4, P4, R11, R0.reuse, 0x1 ;  /* 0x000000000b047211 */ /* 0x080fe400078808ff */
[C---:B----4-:R-:W-:Y:S02]  /*7d50*/  LEA R6, P6, R10.reuse, R0, 0x1 ;  /* 0x000000000a067211 */ /* 0x050fe400078c08ff */
[----:B------:R-:W-:Y:S02]  /*7d60*/  F2FP.BF16.F32.PACK_AB R114, R115, R114 ;  /* 0x000000727372723e */ /* 0x000fe400000010ff */
[C---:B------:R-:W-:Y:S01]  /*7d70*/  LEA.HI.X.SX32 R7, R10.reuse, R3, 0x1, P6 ;  /* 0x000000030a077211 */ /* 0x040fe200030f0eff */
[----:B------:R-:W-:Y:S01]  /*7d80*/  VIADD R10, R10, UR5 ;  /* 0x000000050a0a7c36 */ /* 0x000fe20008000000 */
[----:B------:R-:W-:-:S02]  /*7d90*/  F2FP.BF16.F32.PACK_AB R116, R117, R116 ;  /* 0x000000747574723e */ /* 0x000fc400000010ff */
[----:B------:R-:W-:Y:S02]  /*7da0*/  F2FP.BF16.F32.PACK_AB R118, R119, R118 ;  /* 0x000000767776723e */ /* 0x000fe400000010ff */
[----:B---3--:R-:W-:Y:S01]  /*7db0*/  LEA.HI.X.SX32 R5, R11, R3, 0x1, P4 ;  /* 0x000000030b057211 */ /* 0x008fe200020f0eff */
[----:B------:R-:W-:Y:S01]  /*7dc0*/  VIADD R11, R10, UR5 ;  /* 0x000000050a0b7c36 */ /* 0x000fe20008000000 */
[----:B--2---:R-:W-:Y:S01]  /*7dd0*/  ISETP.LT.AND P4, PT, R12, UR4, !P0 ;  /* 0x000000040c007c0c */ /* 0x004fe2000c781270 */
[----:B------:R-:W2:Y:S01]  /*7de0*/  LDCU UR4, c[0x0][0x39c] ;  /* 0x00007380ff0477ac */ /* 0x000ea20008000800 */
[----:B------:R-:W-:Y:S01]  /*7df0*/  LOP3.LUT R8, R2, 0x2a, RZ, 0xfc, !PT ;  /* 0x0000002a02087812 */ /* 0x000fe200078efcff */
[----:B------:R3:W-:Y:S01]  /*7e00*/  @P5 STG.E.U16 desc[UR22][R4.64], R42 ;  /* 0x0000002a04005986 */ /* 0x0007e2000c101516 */
[----:B------:R-:W-:Y:S02]  /*7e10*/  PRMT R9, R42, 0x7632, R9 ;  /* 0x000076322a097816 */ /* 0x000fe40000000009 */
[----:B-1----:R-:W-:Y:S01]  /*7e20*/  ISETP.LT.AND P6, PT, R8, UR6, !P0 ;  /* 0x0000000608007c0c */ /* 0x002fe2000c7c1270 */
[----:B------:R-:W1:Y:S01]  /*7e30*/  LDCU UR6, c[0x0][0x39c] ;  /* 0x00007380ff0677ac */ /* 0x000e620008000800 */
[----:B------:R-:W-:Y:S01]  /*7e40*/  LOP3.LUT R12, R2, 0x2f, RZ, 0xfc, !PT ;  /* 0x0000002f020c7812 */ /* 0x000fe200078efcff */
[----:B------:R4:W-:Y:S01]  /*7e50*/  @P2 STG.E.U16 desc[UR22][R6.64], R9 ;  /* 0x0000000906002986 */ /* 0x0009e2000c101516 */
[----:B------:R-:W-:-:S02]  /*7e60*/  LEA R8, P2, R10, R0, 0x1 ;  /* 0x000000000a087211 */ /* 0x000fc400078408ff */
[----:B------:R-:W-:Y:S02]  /*7e70*/  F2FP.BF16.F32.PACK_AB R120, R121, R120 ;  /* 0x000000787978723e */ /* 0x000fe400000010ff */
[----:B------:R-:W-:Y:S02]  /*7e80*/  F2FP.BF16.F32.PACK_AB R122, R123, R122 ;  /* 0x0000007a7b7a723e */ /* 0x000fe400000010ff */
[C---:B---3--:R-:W-:Y:S02]  /*7e90*/  LOP3.LUT R4, R2.reuse, 0x2b, RZ, 0xfc, !PT ;  /* 0x0000002b02047812 */ /* 0x048fe400078efcff */
[----:B------:R-:W-:Y:S02]  /*7ea0*/  LOP3.LUT R5, R2, 0x2c, RZ, 0xfc, !PT ;  /* 0x0000002c02057812 */ /* 0x000fe400078efcff */
[----:B--2---:R-:W-:Y:S01]  /*7eb0*/  ISETP.LT.AND P5, PT, R4, UR4, !P0 ;  /* 0x0000000404007c0c */ /* 0x004fe2000c7a1270 */
[----:B------:R-:W2:Y:S01]  /*7ec0*/  LDCU UR4, c[0x0][0x39c] ;  /* 0x00007380ff0477ac */ /* 0x000ea20008000800 */
[----:B----4-:R-:W-:-:S02]  /*7ed0*/  LEA.HI.X.SX32 R9, R10, R3, 0x1, P2 ;  /* 0x000000030a097211 */ /* 0x010fc400010f0eff */
[----:B------:R-:W-:Y:S02]  /*7ee0*/  LEA R4, P2, R11, R0, 0x1 ;  /* 0x000000000b047211 */ /* 0x000fe400078408ff */
        /* <DEDUP_REMOVED lines=13> */
[----:B------:R-:W-:-:S02]  /*7fc0*/  LOP3.LUT R17, R2, 0x7d, RZ, 0xfc, !PT ;  /* 0x0000007d02117812 */ /* 0x000fc400078efcff */
[----:B------:R-:W-:Y:S02]  /*7fd0*/  F2FP.BF16.F32.PACK_AB R126, R127, R126 ;  /* 0x0000007e7f7e723e */ /* 0x000fe400000010ff */
[----:B------:R-:W-:Y:S02]  /*7fe0*/  F2FP.BF16.F32.PACK_AB R128, R129, R128 ;  /* 0x000000808180723e */ /* 0x000fe400000010ff */
[----:B------:R-:W-:Y:S02]  /*7ff0*/  F2FP.BF16.F32.PACK_AB R130, R131, R130 ;  /* 0x000000828382723e */ /* 0x000fe400000010ff */
[-C--:B---3--:R-:W-:Y:S02]  /*8000*/  LEA.HI.X.SX32 R7, R11, R3.reuse, 0x1, P4 ;  /* 0x000000030b077211 */ /* 0x088fe400020f0eff */
[----:B------:R-:W-:Y:S02]  /*8010*/  LEA R8, P4, R10, R0, 0x1 ;  /* 0x000000000a087211 */ /* 0x000fe400078808ff */
[----:B------:R-:W-:Y:S01]  /*8020*/  PRMT R5, R46, 0x7632, R5 ;  /* 0x000076322e057816 */ /* 0x000fe20000000005 */
[----:B------:R3:W-:Y:S01]  /*8030*/  @P6 STG.E.U16 desc[UR22][R6.64], R46 ;  /* 0x0000002e06006986 */ /* 0x0007e2000c101516 */
[C---:B------:R-:W-:Y:S01]  /*8040*/  LEA.HI.X.SX32 R9, R10.reuse, R3, 0x1, P4 ;  /* 0x000000030a097211 */ /* 0x040fe200020f0eff */
[----:B------:R-:W-:Y:S01]  /*8050*/  VIADD R10, R10, UR5 ;  /* 0x000000050a0a7c36 */ /* 0x000fe20008000000 */
[----:B------:R-:W-:-:S03]  /*8060*/  LOP3.LUT R11, R2, 0x2e, RZ, 0xfc, !PT ;  /* 0x0000002e020b7812 */ /* 0x000fc600078efcff */
[----:B------:R4:W-:Y:S01]  /*8070*/  @P5 STG.E.U16 desc[UR22][R8.64], R5 ;  /* 0x0000000508005986 */ /* 0x0009e2000c101516 */
[----:B--2---:R-:W-:Y:S01]  /*8080*/  ISETP.LT.AND P4, PT, R11, UR4, !P0 ;  /* 0x000000040b007c0c */ /* 0x004fe2000c781270 */
[----:B------:R-:W2:Y:S01]  /*8090*/  LDCU UR4, c[0x0][0x39c] ;  /* 0x00007380ff0477ac */ /* 0x000ea20008000800 */
[C---:B------:R-:W-:Y:S01]  /*80a0*/  LEA R4, P5, R10.reuse, R0, 0x1 ;  /* 0x000000000a047211 */ /* 0x040fe200078a08ff */
[----:B------:R-:W-:Y:S01]  /*80b0*/  VIADD R11, R10, UR5 ;  /* 0x000000050a0b7c36 */ /* 0x000fe20008000000 */
[----:B---3--:R-:W-:-:S04]  /*80c0*/  LOP3.LUT R7, R2, 0x30, RZ, 0xfc, !PT ;  /* 0x0000003002077812 */ /* 0x008fc800078efcff */
[----:B------:R-:W-:Y:S02]  /*80d0*/  LEA R6, P6, R11, R0, 0x1 ;  /* 0x000000000b067211 */ /* 0x000fe400078c08ff */
[-C--:B----4-:R-:W-:Y:S02]  /*80e0*/  LEA.HI.X.SX32 R5, R10, R3.reuse, 0x1, P5 ;  /* 0x000000030a057211 */ /* 0x090fe400028f0eff */
        /* <DEDUP_REMOVED lines=8> */
[----:B------:R-:W-:-:S03]  /*8170*/  LOP3.LUT R12, R2, 0x33, RZ, 0xfc, !PT ;  /* 0x00000033020c7812 */ /* 0x000fc600078efcff */
[C---:B------:R-:W-:Y:S01]  /*8180*/  VIADD R10, R11.reuse, UR5 ;  /* 0x000000050b0a7c36 */ /* 0x040fe20008000000 */
[----:B------:R-:W-:Y:S02]  /*8190*/  LEA R8, P6, R11, R0, 0x1 ;  /* 0x000000000b087211 */ /* 0x000fe400078c08ff */
[----:B---3--:R-:W-:-:S05]  /*81a0*/  PRMT R5, R48, 0x7632, R5 ;  /* 0x0000763230057816 */ /* 0x008fca0000000005 */
[----:B------:R3:W-:Y:S01]  /*81b0*/  @P2 STG.E.U16 desc[UR22][R6.64], R5 ;  /* 0x0000000506002986 */ /* 0x0007e2000c101516 */
[----:B--2---:R-:W-:Y:S01]  /*81c0*/  ISETP.LT.AND P2, PT, R9, UR4, !P0 ;  /* 0x0000000409007c0c */ /* 0x004fe2000c741270 */
[----:B------:R-:W2:Y:S01]  /*81d0*/  LDCU UR4, c[0x0][0x39c] ;  /* 0x00007380ff0477ac */ /* 0x000ea20008000800 */
[-C--:B------:R-:W-:Y:S02]  /*81e0*/  LEA.HI.X.SX32 R9, R11, R3.reuse, 0x1, P6 ;  /* 0x000000030b097211 */ /* 0x080fe400030f0eff */
[----:B------:R-:W-:Y:S02]  /*81f0*/  LEA R4, P6, R10, R0, 0x1 ;  /* 0x000000000a047211 */ /* 0x000fe400078c08ff */
[----:B------:R-:W-:Y:S01]  /*8200*/  LOP3.LUT R11, R2, 0x32, RZ, 0xfc, !PT ;  /* 0x00000032020b7812 */ /* 0x000fe200078efcff */
[----:B------:R4:W-:Y:S03]  /*8210*/  @P4 STG.E.U16 desc[UR22][R8.64], R50 ;  /* 0x0000003208004986 */ /* 0x0009e6000c101516 */
[----:B-1----:R-:W-:Y:S01]  /*8220*/  ISETP.LT.AND P4, PT, R11, UR6, !P0 ;  /* 0x000000060b007c0c */ /* 0x002fe2000c781270 */
[----:B------:R-:W1:Y:S01]  /*8230*/  LDCU UR6, c[0x0][0x39c] ;  /* 0x00007380ff0677ac */ /* 0x000e620008000800 */
[C---:B---3--:R-:W-:Y:S01]  /*8240*/  LEA.HI.X.SX32 R5, R10.reuse, R3, 0x1, P6 ;  /* 0x000000030a057211 */ /* 0x048fe200030f0eff */
[----:B------:R-:W-:Y:S01]  /*8250*/  VIADD R10, R10, UR5 ;  /* 0x000000050a0a7c36 */ /* 0x000fe20008000000 */
[----:B------:R-:W-:-:S03]  /*8260*/  PRMT R7, R50, 0x7632, R7 ;  /* 0x0000763232077816 */ /* 0x000fc60000000007 */
[C---:B------:R-:W-:Y:S02]  /*8270*/  VIADD R11, R10.reuse, UR5 ;  /* 0x000000050a0b7c36 */ /* 0x040fe40008000000 */
[----:B------:R3:W-:Y:S01]  /*8280*/  @P5 STG.E.U16 desc[UR22][R4.64], R7 ;  /* 0x0000000704005986 */ /* 0x0007e2000c101516 */
[-C--:B------:R-:W-:Y:S02]  /*8290*/  LEA R6, P5, R10, R0.reuse, 0x1 ;  /* 0x000000000a067211 */ /* 0x080fe400078a08ff */
[----:B----4-:R-:W-:-:S04]  /*82a0*/  LEA R8, P6, R11, R0, 0x1 ;  /* 0x000000000b087211 */ /* 0x010fc800078c08ff */
[CC--:B------:R-:W-:Y:S01]  /*82b0*/  LEA.HI.X.SX32 R9, R11.reuse, R3.reuse, 0x1, P6 ;  /* 0x000000030b097211 */ /* 0x0c0fe200030f0eff */
[----:B------:R-:W-:Y:S01]  /*82c0*/  VIADD R11, R11, UR5 ;  /* 0x000000050b0b7c36 */ /* 0x000fe20008000000 */
[----:B---3--:R-:W-:-:S03]  /*82d0*/  LEA.HI.X.SX32 R7, R10, R3, 0x1, P5 ;  /* 0x000000030a077211 */ /* 0x008fc600028f0eff */
[C---:B------:R-:W-:Y:S01]  /*82e0*/  VIADD R10, R11.reuse, UR5 ;  /* 0x000000050b0a7c36 */ /* 0x040fe20008000000 */
        /* <DEDUP_REMOVED lines=10> */
[C---:B---3--:R-:W-:Y:S02]  /*8390*/  LOP3.LUT R6, R2.reuse, 0x35, RZ, 0xfc, !PT ;  /* 0x0000003502067812 */ /* 0x048fe400078efcff */
[----:B------:R-:W-:Y:S02]  /*83a0*/  LOP3.LUT R7, R2, 0x36, RZ, 0xfc, !PT ;  /* 0x0000003602077812 */ /* 0x000fe400078efcff */
[----:B--2---:R-:W-:Y:S01]  /*83b0*/  ISETP.LT.AND P3, PT, R6, UR4, !P0 ;  /* 0x0000000406007c0c */ /* 0x004fe2000c761270 */
[----:B------:R-:W2:Y:S01]  /*83c0*/  LDCU UR4, c[0x0][0x39c] ;  /* 0x00007380ff0477ac */ /* 0x000ea20008000800 */
[-C--:B----4-:R-:W-:Y:S02]  /*83d0*/  LEA.HI.X.SX32 R5, R11, R3.reuse, 0x1, P2 ;  /* 0x000000030b057211 */ /* 0x090fe400010f0eff */
        /* <DEDUP_REMOVED lines=8> */
[----:B------:R-:W1:Y:S02]  /*8460*/  LDCU UR6, c[0x0][0x39c] ;  /* 0x00007380ff0677ac */ /* 0x000e640008000800 */
[----:B------:R-:W-:Y:S01]  /*8470*/  VIADD R11, R10, UR5 ;  /* 0x000000050a0b7c36 */ /* 0x000fe20008000000 */
[----:B---3--:R-:W-:-:S05]  /*8480*/  PRMT R5, R54, 0x7632, R5 ;  /* 0x0000763236057816 */ /* 0x008fca0000000005 */
[----:B------:R3:W-:Y:S01]  /*8490*/  @P5 STG.E.U16 desc[UR22][R6.64], R5 ;  /* 0x0000000506005986 */ /* 0x0007e2000c101516 */
[----:B------:R-:W-:-:S04]  /*84a0*/  LEA R8, P5, R10, R0, 0x1 ;  /* 0x000000000a087211 */ /* 0x000fc800078a08ff */
[-C--:B------:R-:W-:Y:S02]  /*84b0*/  LEA.HI.X.SX32 R9, R10, R3.reuse, 0x1, P5 ;  /* 0x000000030a097211 */ /* 0x080fe400028f0eff */
[CC--:B------:R-:W-:Y:S02]  /*84c0*/  LEA R4, P5, R11.reuse, R0.reuse, 0x1 ;  /* 0x000000000b047211 */ /* 0x0c0fe400078a08ff */
[----:B------:R-:W-:Y:S01]  /*84d0*/  LOP3.LUT R10, R2, 0x38, RZ, 0xfc, !PT ;  /* 0x00000038020a7812 */ /* 0x000fe200078efcff */
[----:B------:R4:W-:Y:S01]  /*84e0*/  @P6 STG.E.U16 desc[UR22][R8.64], R56 ;  /* 0x0000003808006986 */ /* 0x0009e2000c101516 */
[----:B---3--:R-:W-:Y:S02]  /*84f0*/  PRMT R7, R56, 0x7632, R7 ;  /* 0x0000763238077816 */ /* 0x008fe40000000007 */
[C---:B------:R-:W-:Y:S01]  /*8500*/  LEA.HI.X.SX32 R5, R11.reuse, R3, 0x1, P5 ;  /* 0x000000030b057211 */ /* 0x040fe200028f0eff */
[----:B------:R-:W-:Y:S01]  /*8510*/  VIADD R11, R11, UR5 ;  /* 0x000000050b0b7c36 */ /* 0x000fe20008000000 */
[----:B--2---:R-:W-:Y:S01]  /*8520*/  ISETP.LT.AND P5, PT, R10, UR4, !P0 ;  /* 0x000000040a007c0c */ /* 0x004fe2000c7a1270 */
[----:B------:R-:W2:Y:S02]  /*8530*/  LDCU UR4, c[0x0][0x39c] ;  /* 0x00007380ff0477ac */ /* 0x000ea40008000800 */
[----:B------:R3:W-:Y:S01]  /*8540*/  @P3 STG.E.U16 desc[UR22][R4.64], R7 ;  /* 0x0000000704003986 */ /* 0x0007e2000c101516 */
[C---:B------:R-:W-:Y:S01]  /*8550*/  LEA R6, P3, R11.reuse, R0, 0x1 ;  /* 0x000000000b067211 */ /* 0x040fe200078608ff */
[----:B------:R-:W-:Y:S01]  /*8560*/  VIADD R10, R11, UR5 ;  /* 0x000000050b0a7c36 */ /* 0x000fe20008000000 */
[----:B----4-:R-:W-:-:S04]  /*8570*/  LOP3.LUT R9, R2, 0x3a, RZ, 0xfc, !PT ;  /* 0x0000003a02097812 */ /* 0x010fc800078efcff */
[----:B------:R-:W-:Y:S02]  /*8580*/  LEA R8, P6, R10, R0, 0x1 ;  /* 0x000000000a087211 */ /* 0x000fe400078c08ff */
[-C--:B---3--:R-:W-:Y:S02]  /*8590*/  LEA.HI.X.SX32 R7, R11, R3.reuse, 0x1, P3 ;  /* 0x000000030b077211 */ /* 0x088fe400018f0eff */
        /* <DEDUP_REMOVED lines=16> */
[C---:B------:R-:W-:Y:S02]  /*86a0*/  LEA R6, P6, R11.reuse, R0, 0x1 ;  /* 0x000000000b067211 */ /* 0x040fe400078c08ff */
[----:B------:R-:W-:Y:S01]  /*86b0*/  LOP3.LUT R10, R2, 0x3c, RZ, 0xfc, !PT ;  /* 0x0000003c020a7812 */ /* 0x000fe200078efcff */
[----:B------:R4:W-:Y:S03]  /*86c0*/  @P5 STG.E.U16 desc[UR22][R4.64], R60 ;  /* 0x0000003c04005986 */ /* 0x0009e6000c101516 */
[----:B-1----:R-:W-:Y:S01]  /*86d0*/  ISETP.LT.AND P5, PT, R10, UR6, !P0 ;  /* 0x000000060a007c0c */ /* 0x002fe2000c7a1270 */
[----:B------:R-:W1:Y:S01]  /*86e0*/  LDCU UR6, c[0x0][0x39c] ;  /* 0x00007380ff0677ac */ /* 0x000e620008000800 */
[C---:B---3--:R-:W-:Y:S01]  /*86f0*/  LEA.HI.X.SX32 R7, R11.reuse, R3, 0x1, P6 ;  /* 0x000000030b077211 */ /* 0x048fe200030f0eff */
[----:B------:R-:W-:-:S04]  /*8700*/  VIADD R11, R11, UR5 ;  /* 0x000000050b0b7c36 */ /* 0x000fc80008000000 */
[----:B------:R-:W-:Y:S01]  /*8710*/  VIADD R10, R11, UR5 ;  /* 0x000000050b0a7c36 */ /* 0x000fe20008000000 */
[----:B----4-:R-:W-:-:S04]  /*8720*/  PRMT R5, R60, 0x7632, R5 ;  /* 0x000076323c057816 */ /* 0x010fc80000000005 */
[-C--:B------:R-:W-:Y:S01]  /*8730*/  LEA R4, P6, R10, R0.reuse, 0x1 ;  /* 0x000000000a047211 */ /* 0x080fe200078c08ff */
[----:B------:R3:W-:Y:S01]  /*8740*/  @P3 STG.E.U16 desc[UR22][R6.64], R5 ;  /* 0x0000000506003986 */ /* 0x0007e2000c101516 */
[----:B------:R-:W-:-:S04]  /*8750*/  LEA R8, P3, R11, R0, 0x1 ;  /* 0x000000000b087211 */ /* 0x000fc800078608ff */
[-C--:B------:R-:W-:Y:S02]  /*8760*/  LEA.HI.X.SX32 R9, R11, R3.reuse, 0x1, P3 ;  /* 0x000000030b097211 */ /* 0x080fe400018f0eff */
[----:B--2---:R-:W-:Y:S01]  /*8770*/  ISETP.LT.AND P3, PT, R12, UR4, !P0 ;  /* 0x000000040c007c0c */ /* 0x004fe2000c761270 */
[----:B------:R-:W2:Y:S01]  /*8780*/  LDCU UR4, c[0x0][0x39c] ;  /* 0x00007380ff0477ac */ /* 0x000ea20008000800 */
[C---:B------:R-:W-:Y:S01]  /*8790*/  LOP3.LUT R12, R2.reuse, 0x43, RZ, 0xfc, !PT ;  /* 0x00000043020c7812 */ /* 0x040fe200078efcff */
[----:B------:R4:W-:Y:S01]  /*87a0*/  @P4 STG.E.U16 desc[UR22][R8.64], R62 ;  /* 0x0000003e08004986 */ /* 0x0009e2000c101516 */
[----:B---3--:R-:W-:Y:S02]  /*87b0*/  LOP3.LUT R6, R2, 0x3e, RZ, 0xfc, !PT ;  /* 0x0000003e02067812 */ /* 0x008fe400078efcff */
[C---:B------:R-:W-:Y:S01]  /*87c0*/  LEA.HI.X.SX32 R5, R10.reuse, R3, 0x1, P6 ;  /* 0x000000030a057211 */ /* 0x040fe200030f0eff */
[----:B------:R-:W-:Y:S01]  /*87d0*/  VIADD R10, R10, UR5 ;  /* 0x000000050a0a7c36 */ /* 0x000fe20008000000 */
[----:B------:R-:W-:-:S02]  /*87e0*/  PRMT R7, R62, 0x7632, R7 ;  /* 0x000076323e077816 */ /* 0x000fc40000000007 */
[----:B-1----:R-:W-:Y:S01]  /*87f0*/  ISETP.LT.AND P6, PT, R6, UR6, !P0 ;  /* 0x0000000606007c0c */ /* 0x002fe2000c7c1270 */
[----:B------:R-:W1:Y:S01]  /*8800*/  LDCU UR6, c[0x0][0x39c] ;  /* 0x00007380ff0677ac */ /* 0x000e620008000800 */
[C---:B------:R-:W-:Y:S01]  /*8810*/  VIADD R11, R10.reuse, UR5 ;  /* 0x000000050a0b7c36 */ /* 0x040fe20008000000 */
[----:B------:R3:W-:Y:S01]  /*8820*/  @P2 STG.E.U16 desc[UR22][R4.64], R7 ;  /* 0x0000000704002986 */ /* 0x0007e2000c101516 */
[----:B------:R-:W-:Y:S02]  /*8830*/  LEA R6, P2, R10, R0, 0x1 ;  /* 0x000000000a067211 */ /* 0x000fe400078408ff */
[C---:B----4-:R-:W-:Y:S02]  /*8840*/  LOP3.LUT R8, R2.reuse, 0x3f, RZ, 0xfc, !PT ;  /* 0x0000003f02087812 */ /* 0x050fe400078efcff */
[----:B------:R-:W-:Y:S02]  /*8850*/  LOP3.LUT R9, R2, 0x40, RZ, 0xfc, !PT ;  /* 0x0000004002097812 */ /* 0x000fe400078efcff */
[----:B--2---:R-:W-:Y:S01]  /*8860*/  ISETP.LT.AND P4, PT, R8, UR4, !P0 ;  /* 0x0000000408007c0c */ /* 0x004fe2000c781270 */
[----:B------:R-:W2:Y:S01]  /*8870*/  LDCU UR4, c[0x0][0x39c] ;  /* 0x00007380ff0477ac */ /* 0x000ea20008000800 */
[----:B---3--:R-:W-:-:S02]  /*8880*/  LEA.HI.X.SX32 R7, R10, R3, 0x1, P2 ;  /* 0x000000030a077211 */ /* 0x008fc400010f0eff */
[----:B------:R-:W-:Y:S02]  /*8890*/  LEA R8, P2, R11, R0, 0x1 ;  /* 0x000000000b087211 */ /* 0x000fe400078408ff */
[----:B------:R-:W-:Y:S01]  /*88a0*/  PRMT R5, R64, 0x7632, R5 ;  /* 0x0000763240057816 */ /* 0x000fe20000000005 */
[----:B------:R-:W-:Y:S01]  /*88b0*/  @P5 STG.E.U16 desc[UR22][R6.64], R64 ;  /* 0x0000004006005986 */ /* 0x000fe2000c101516 */
[----:B0-----:R-:W-:Y:S01]  /*88c0*/  ISETP.LT.AND P5, PT, R9, UR7, !P0 ;  /* 0x0000000709007c0c */ /* 0x001fe2000c7a1270 */
[----:B------:R-:W0:Y:S01]  /*88d0*/  LDCU UR7, c[0x0][0x39c] ;  /* 0x00007380ff0777ac */ /* 0x000e220008000800 */
[C---:B------:R-:W-:Y:S01]  /*88e0*/  LEA.HI.X.SX32 R9, R11.reuse, R3, 0x1, P2 ;  /* 0x000000030b097211 */ /* 0x040fe200010f0eff */
[----:B------:R-:W-:Y:S01]  /*88f0*/  VIADD R11, R11, UR5 ;  /* 0x000000050b0b7c36 */ /* 0x000fe20008000000 */
[----:B------:R-:W-:-:S03]  /*8900*/  LOP3.LUT R4, R2, 0x41, RZ, 0xfc, !PT ;  /* 0x0000004102047812 */ /* 0x000fc600078efcff */
[----:B------:R3:W-:Y:S01]  /*8910*/  @P3 STG.E.U16 desc[UR22][R8.64], R5 ;  /* 0x0000000508003986 */ /* 0x0007e2000c101516 */
[----:B-1----:R-:W-:Y:S01]  /*8920*/  ISETP.LT.AND P2, PT, R4, UR6, !P0 ;  /* 0x0000000604007c0c */ /* 0x002fe2000c741270 */
[C---:B------:R-:W-:Y:S01]  /*8930*/  VIADD R10, R11.reuse, UR5 ;  /* 0x000000050b0a7c36 */ /* 0x040fe20008000000 */
[CC--:B------:R-:W-:Y:S01]  /*8940*/  LEA R4, P3, R11.reuse, R0.reuse, 0x1 ;  /* 0x000000000b047211 */ /* 0x0c0fe200078608ff */
[----:B------:R-:W1:Y:S03]  /*8950*/  LDCU UR6, c[0x0][0x39c] ;  /* 0x00007380ff0677ac */ /* 0x000e660008000800 */
        /* <DEDUP_REMOVED lines=76> */
[C---:B------:R-:W-:Y:S02]  /*8e20*/  LEA R8, P4, R11.reuse, R0, 0x1 ;  /* 0x000000000b087211 */ /* 0x040fe400078808ff */
        /* <DEDUP_REMOVED lines=74> */
[-C--:B------:R-:W-:Y:S02]  /*92d0*/  LEA R4, P5, R10, R0.reuse, 0x1 ;  /* 0x000000000a047211 */ /* 0x080fe400078a08ff */
        /* <DEDUP_REMOVED lines=54> */
[C---:B------:R-:W-:Y:S02]  /*9640*/  LEA R6, P2, R11.reuse, R0, 0x1 ;  /* 0x000000000b067211 */ /* 0x040fe400078408ff */
        /* <DEDUP_REMOVED lines=152> */
[-C--:B----4-:R-:W-:Y:S02]  /*9fd0*/  LEA.HI.X.SX32 R5, R11, R3.reuse, 0x1, P2 ;  /* 0x000000030b057211 */ /* 0x090fe400010f0eff */
[----:B--2---:R-:W-:Y:S01]  /*9fe0*/  ISETP.LT.AND P2, PT, R6, UR4, !P0 ;  /* 0x0000000406007c0c */ /* 0x004fe2000c741270 */
[----:B------:R-:W2:Y:S01]  /*9ff0*/  LDCU UR4, c[0x0][0x39c] ;  /* 0x00007380ff0477ac */ /* 0x000ea20008000800 */
[C---:B------:R-:W-:Y:S01]  /*a000*/  LEA R6, P3, R10.reuse, R0, 0x1 ;  /* 0x000000000a067211 */ /* 0x040fe200078608ff */
[----:B------:R3:W-:Y:S01]  /*a010*/  @P4 STG.E.U16 desc[UR22][R4.64], R114 ;  /* 0x0000007204004986 */ /* 0x0007e2000c101516 */
[----:B0-----:R-:W-:Y:S01]  /*a020*/  ISETP.LT.AND P4, PT, R7, UR7, !P0 ;  /* 0x0000000707007c0c */ /* 0x001fe2000c781270 */
[----:B------:R-:W0:Y:S01]  /*a030*/  LDCU UR7, c[0x0][0x39c] ;  /* 0x00007380ff0777ac */ /* 0x000e220008000800 */
[C---:B------:R-:W-:Y:S01]  /*a040*/  LEA.HI.X.SX32 R7, R10.reuse, R3, 0x1, P3 ;  /* 0x000000030a077211 */ /* 0x040fe200018f0eff */
[----:B------:R-:W-:Y:S01]  /*a050*/  VIADD R10, R10, UR5 ;  /* 0x000000050a0a7c36 */ /* 0x000fe20008000000 */
[----:B------:R-:W-:-:S03]  /*a060*/  LOP3.LUT R8, R2, 0x73, RZ, 0xfc, !PT ;  /* 0x0000007302087812 */ /* 0x000fc600078efcff */
[----:B------:R-:W-:Y:S01]  /*a070*/  VIADD R11, R10, UR5 ;  /* 0x000000050a0b7c36 */ /* 0x000fe20008000000 */
[----:B-1----:R-:W-:Y:S01]  /*a080*/  ISETP.LT.AND P3, PT, R8, UR6, !P0 ;  /* 0x0000000608007c0c */ /* 0x002fe2000c761270 */
[----:B------:R-:W1:Y:S01]  /*a090*/  LDCU UR6, c[0x0][0x39c] ;  /* 0x00007380ff0677ac */ /* 0x000e620008000800 */
        /* <DEDUP_REMOVED lines=16> */
[-C--:B------:R-:W-:Y:S02]  /*a1a0*/  LEA R8, P6, R10, R0.reuse, 0x1 ;  /* 0x000000000a087211 */ /* 0x080fe400078c08ff */
[-C--:B---3--:R-:W-:Y:S02]  /*a1b0*/  LEA.HI.X.SX32 R7, R11, R3.reuse, 0x1, P2 ;  /* 0x000000030b077211 */ /* 0x088fe400010f0eff */
[----:B------:R-:W-:Y:S02]  /*a1c0*/  PRMT R5, R118, 0x7632, R5 ;  /* 0x0000763276057816 */ /* 0x000fe40000000005 */
[----:B------:R-:W-:Y:S01]  /*a1d0*/  LOP3.LUT R4, R2, 0x77, RZ, 0xfc, !PT ;  /* 0x0000007702047812 */ /* 0x000fe200078efcff */
[----:B------:R-:W-:Y:S01]  /*a1e0*/  @P4 STG.E.U16 desc[UR22][R6.64], R118 ;  /* 0x0000007606004986 */ /* 0x000fe2000c101516 */
[----:B0-----:R-:W-:Y:S01]  /*a1f0*/  ISETP.LT.AND P4, PT, R9, UR7, !P0 ;  /* 0x0000000709007c0c */ /* 0x001fe2000c781270 */
[----:B------:R-:W0:Y:S01]  /*a200*/  LDCU UR7, c[0x0][0x39c] ;  /* 0x00007380ff0777ac */ /* 0x000e220008000800 */
[C---:B------:R-:W-:Y:S01]  /*a210*/  LEA.HI.X.SX32 R9, R10.reuse, R3, 0x1, P6 ;  /* 0x000000030a097211 */ /* 0x040fe200030f0eff */
[----:B------:R-:W-:Y:S01]  /*a220*/  VIADD R10, R10, UR5 ;  /* 0x000000050a0a7c36 */ /* 0x000fe20008000000 */
[----:B--2---:R-:W-:Y:S01]  /*a230*/  ISETP.LT.AND P6, PT, R4, UR4, !P0 ;  /* 0x0000000404007c0c */ /* 0x004fe2000c7c1270 */
[----:B------:R-:W2:Y:S01]  /*a240*/  LDCU UR4, c[0x0][0x39c] ;  /* 0x00007380ff0477ac */ /* 0x000ea20008000800 */
[----:B-1----:R-:W-:Y:S01]  /*a250*/  ISETP.LT.AND P2, PT, R12, UR6, !P0 ;  /* 0x000000060c007c0c */ /* 0x002fe2000c741270 */
[----:B------:R1:W-:Y:S01]  /*a260*/  @P3 STG.E.U16 desc[UR22][R8.64], R5 ;  /* 0x0000000508003986 */ /* 0x0003e2000c101516 */
[C---:B------:R-:W-:Y:S01]  /*a270*/  LEA R4, P3, R10.reuse, R0, 0x1 ;  /* 0x000000000a047211 */ /* 0x040fe200078608ff */
[----:B------:R-:W-:Y:S01]  /*a280*/  VIADD R11, R10, UR5 ;  /* 0x000000050a0b7c36 */ /* 0x000fe20008000000 */
[----:B------:R-:W3:Y:S01]  /*a290*/  LDCU UR6, c[0x0][0x39c] ;  /* 0x00007380ff0677ac */ /* 0x000ee20008000800 */
[----:B------:R-:W-:-:S02]  /*a2a0*/  LOP3.LUT R12, R2, 0x7c, RZ, 0xfc, !PT ;  /* 0x0000007c020c7812 */ /* 0x000fc400078efcff */
[-C--:B-1----:R-:W-:Y:S02]  /*a2b0*/  LEA.HI.X.SX32 R5, R10, R3.reuse, 0x1, P3 ;  /* 0x000000030a057211 */ /* 0x082fe400018f0eff */
[C---:B------:R-:W-:Y:S02]  /*a2c0*/  LEA R6, P3, R11.reuse, R0, 0x1 ;  /* 0x000000000b067211 */ /* 0x040fe400078608ff */
[C---:B------:R-:W-:Y:S01]  /*a2d0*/  LOP3.LUT R9, R2.reuse, 0x79, RZ, 0xfc, !PT ;  /* 0x0000007902097812 */ /* 0x040fe200078efcff */
[----:B------:R1:W-:Y:S01]  /*a2e0*/  @P5 STG.E.U16 desc[UR22][R4.64], R120 ;  /* 0x0000007804005986 */ /* 0x0003e2000c101516 */
[C---:B------:R-:W-:Y:S01]  /*a2f0*/  LEA.HI.X.SX32 R7, R11.reuse, R3, 0x1, P3 ;  /* 0x000000030b077211 */ /* 0x040fe200018f0eff */
[----:B------:R-:W-:Y:S01]  /*a300*/  VIADD R11, R11, UR5 ;  /* 0x000000050b0b7c36 */ /* 0x000fe20008000000 */
[----:B------:R-:W-:-:S04]  /*a310*/  LOP3.LUT R10, R2, 0x78, RZ, 0xfc, !PT ;  /* 0x00000078020a7812 */ /* 0x000fc800078efcff */
[----:B------:R-:W-:Y:S02]  /*a320*/  LEA R8, P5, R11, R0, 0x1 ;  /* 0x000000000b087211 */ /* 0x000fe400078a08ff */
[----:B---3--:R-:W-:Y:S01]  /*a330*/  ISETP.LT.AND P3, PT, R10, UR6, !P0 ;  /* 0x000000060a007c0c */ /* 0x008fe2000c761270 */
[----:B------:R-:W3:Y:S01]  /*a340*/  LDCU UR6, c[0x0][0x39c] ;  /* 0x00007380ff0677ac */ /* 0x000ee20008000800 */
[----:B------:R-:W-:Y:S02]  /*a350*/  LOP3.LUT R10, R2, 0x7a, RZ, 0xfc, !PT ;  /* 0x0000007a020a7812 */ /* 0x000fe400078efcff */
[----:B-1----:R-:W-:-:S05]  /*a360*/  PRMT R5, R120, 0x7632, R5 ;  /* 0x0000763278057816 */ /* 0x002fca0000000005 */
[----:B------:R1:W-:Y:S01]  /*a370*/  @P2 STG.E.U16 desc[UR22][R6.64], R5 ;  /* 0x0000000506002986 */ /* 0x0003e2000c101516 */
[----:B--2---:R-:W-:Y:S01]  /*a380*/  ISETP.LT.AND P2, PT, R9, UR4, !P0 ;  /* 0x0000000409007c0c */ /* 0x004fe2000c741270 */
[----:B------:R-:W2:Y:S01]  /*a390*/  LDCU UR4, c[0x0][0x39c] ;  /* 0x00007380ff0477ac */ /* 0x000ea20008000800 */
[C---:B------:R-:W-:Y:S01]  /*a3a0*/  LEA.HI.X.SX32 R9, R11.reuse, R3, 0x1, P5 ;  /* 0x000000030b097211 */ /* 0x040fe200028f0eff */
[----:B------:R-:W-:Y:S01]  /*a3b0*/  VIADD R11, R11, UR5 ;  /* 0x000000050b0b7c36 */ /* 0x000fe20008000000 */
[----:B0-----:R-:W-:-:S03]  /*a3c0*/  ISETP.LT.AND P5, PT, R10, UR7, !P0 ;  /* 0x000000070a007c0c */ /* 0x001fc6000c7a1270 */
[----:B------:R0:W-:Y:S01]  /*a3d0*/  @P4 STG.E.U16 desc[UR22][R8.64], R122 ;  /* 0x0000007a08004986 */ /* 0x0001e2000c101516 */
[C---:B------:R-:W-:Y:S01]  /*a3e0*/  LEA R4, P4, R11.reuse, R0, 0x1 ;  /* 0x000000000b047211 */ /* 0x040fe200078808ff */
[----:B------:R-:W-:-:S03]  /*a3f0*/  VIADD R10, R11, UR5 ;  /* 0x000000050b0a7c36 */ /* 0x000fc60008000000 */
[-C--:B-1----:R-:W-:Y:S02]  /*a400*/  LEA.HI.X.SX32 R5, R11, R3.reuse, 0x1, P4 ;  /* 0x000000030b057211 */ /* 0x082fe400020f0eff */
[----:B------:R-:W-:Y:S02]  /*a410*/  LEA R6, P4, R10, R0, 0x1 ;  /* 0x000000000a067211 */ /* 0x000fe400078808ff */
[----:B------:R-:W-:Y:S02]  /*a420*/  LOP3.LUT R11, R2, 0x7b, RZ, 0xfc, !PT ;  /* 0x0000007b020b7812 */ /* 0x000fe400078efcff */
[C---:B------:R-:W-:Y:S01]  /*a430*/  LEA.HI.X.SX32 R7, R10.reuse, R3, 0x1, P4 ;  /* 0x000000030a077211 */ /* 0x040fe200020f0eff */
[----:B------:R-:W-:Y:S01]  /*a440*/  VIADD R10, R10, UR5 ;  /* 0x000000050a0a7c36 */ /* 0x000fe20008000000 */
[----:B0-----:R-:W-:Y:S02]  /*a450*/  PRMT R9, R122, 0x7632, R9 ;  /* 0x000076327a097816 */ /* 0x001fe40000000009 */
[----:B--2---:R-:W-:Y:S01]  /*a460*/  ISETP.LT.AND P4, PT, R11, UR4, !P0 ;  /* 0x000000040b007c0c */ /* 0x004fe2000c781270 */
[----:B------:R-:W-:Y:S01]  /*a470*/  VIADD R11, R10, UR5 ;  /* 0x000000050a0b7c36 */ /* 0x000fe20008000000 */
[----:B------:R-:W0:Y:S01]  /*a480*/  LDCU UR4, c[0x0][0x39c] ;  /* 0x00007380ff0477ac */ /* 0x000e220008000800 */
[----:B------:R1:W-:Y:S01]  /*a490*/  @P6 STG.E.U16 desc[UR22][R4.64], R9 ;  /* 0x0000000904006986 */ /* 0x0003e2000c101516 */
[----:B------:R-:W-:-:S03]  /*a4a0*/  LOP3.LUT R2, R2, 0x7e, RZ, 0xfc, !PT ;  /* 0x0000007e02027812 */ /* 0x000fc600078efcff */
[----:B------:R2:W-:Y:S01]  /*a4b0*/  @P3 STG.E.U16 desc[UR22][R6.64], R124 ;  /* 0x0000007c06003986 */ /* 0x0005e2000c101516 */
[----:B------:R-:W-:-:S04]  /*a4c0*/  LEA R8, P3, R10, R0, 0x1 ;  /* 0x000000000a087211 */ /* 0x000fc800078608ff */
[----:B-1----:R-:W-:Y:S01]  /*a4d0*/  LEA.HI.X.SX32 R9, R10, R3, 0x1, P3 ;  /* 0x000000030a097211 */ /* 0x002fe200018f0eff */
[C---:B------:R-:W-:Y:S01]  /*a4e0*/  VIADD R10, R11.reuse, UR5 ;  /* 0x000000050b0a7c36 */ /* 0x040fe20008000000 */
[----:B------:R-:W-:Y:S02]  /*a4f0*/  PRMT R5, R124, 0x7632, R5 ;  /* 0x000076327c057816 */ /* 0x000fe40000000005 */
[----:B---3--:R-:W-:Y:S01]  /*a500*/  ISETP.LT.AND P3, PT, R12, UR6, !P0 ;  /* 0x000000060c007c0c */ /* 0x008fe2000c761270 */
[C---:B------:R-:W-:Y:S01]  /*a510*/  VIADD R13, R10.reuse, UR5 ;  /* 0x000000050a0d7c36 */ /* 0x040fe20008000000 */
[----:B------:R-:W1:Y:S01]  /*a520*/  LDCU UR6, c[0x0][0x39c] ;  /* 0x00007380ff0677ac */ /* 0x000e620008000800 */
[----:B------:R3:W-:Y:S01]  /*a530*/  @P2 STG.E.U16 desc[UR22][R8.64], R5 ;  /* 0x0000000508002986 */ /* 0x0007e2000c101516 */
[-C--:B------:R-:W-:Y:S01]  /*a540*/  LEA R4, P2, R11, R0.reuse, 0x1 ;  /* 0x000000000b047211 */ /* 0x080fe200078408ff */
[----:B------:R-:W-:Y:S01]  /*a550*/  VIADD R14, R13, UR5 ;  /* 0x000000050d0e7c36 */ /* 0x000fe20008000000 */
[----:B--2---:R-:W-:-:S03]  /*a560*/  LEA R6, P6, R10, R0, 0x1 ;  /* 0x000000000a067211 */ /* 0x004fc600078c08ff */
[----:B------:R-:W-:Y:S01]  /*a570*/  VIADD R15, R14, UR5 ;  /* 0x000000050e0f7c36 */ /* 0x000fe20008000000 */
[-C--:B------:R-:W-:Y:S02]  /*a580*/  LEA.HI.X.SX32 R7, R10, R3.reuse, 0x1, P6 ;  /* 0x000000030a077211 */ /* 0x080fe400030f0eff */
[-C--:B------:R-:W-:Y:S01]  /*a590*/  LEA R12, P6, R14, R0.reuse, 0x1 ;  /* 0x000000000e0c7211 */ /* 0x080fe200078c08ff */
[----:B------:R-:W-:Y:S01]  /*a5a0*/  VIADD R16, R15, UR5 ;  /* 0x000000050f107c36 */ /* 0x000fe20008000000 */
[----:B---3--:R-:W-:Y:S02]  /*a5b0*/  LEA.HI.X.SX32 R5, R11, R3, 0x1, P2 ;  /* 0x000000030b057211 */ /* 0x008fe400010f0eff */
[----:B------:R-:W-:-:S03]  /*a5c0*/  LEA R10, P2, R13, R0, 0x1 ;  /* 0x000000000d0a7211 */ /* 0x000fc600078408ff */
[----:B------:R2:W-:Y:S01]  /*a5d0*/  @P5 STG.E.U16 desc[UR22][R4.64], R126 ;  /* 0x0000007e04005986 */ /* 0x0005e2000c101516 */
[-C--:B------:R-:W-:Y:S02]  /*a5e0*/  LEA.HI.X.SX32 R11, R13, R3.reuse, 0x1, P2 ;  /* 0x000000030d0b7211 */ /* 0x080fe400010f0eff */
[-C--:B------:R-:W-:Y:S02]  /*a5f0*/  LEA.HI.X.SX32 R13, R14, R3.reuse, 0x1, P6 ;  /* 0x000000030e0d7211 */ /* 0x080fe400030f0eff */
[----:B------:R-:W-:Y:S02]  /*a600*/  LEA R8, P6, R16, R0, 0x1 ;  /* 0x0000000010087211 */ /* 0x000fe400078c08ff */
[----:B0-----:R-:W-:Y:S02]  /*a610*/  ISETP.LT.AND P2, PT, R17, UR4, !P0 ;  /* 0x0000000411007c0c */ /* 0x001fe4000c741270 */
[----:B-1----:R-:W-:Y:S02]  /*a620*/  ISETP.LT.AND P0, PT, R2, UR6, !P0 ;  /* 0x0000000602007c0c */ /* 0x002fe4000c701270 */
[----:B------:R-:W-:-:S02]  /*a630*/  LEA.HI.X.SX32 R9, R16, R3, 0x1, P6 ;  /* 0x0000000310097211 */ /* 0x000fc400030f0eff */
[C---:B------:R-:W-:Y:S02]  /*a640*/  LEA R2, P6, R15.reuse, R0, 0x1 ;  /* 0x000000000f027211 */ /* 0x040fe400078c08ff */
[----:B------:R-:W-:Y:S02]  /*a650*/  PRMT R0, R126, 0x7632, R0 ;  /* 0x000076327e007816 */ /* 0x000fe40000000000 */
[----:B--2---:R-:W-:Y:S02]  /*a660*/  PRMT R5, R128, 0x7632, R5 ;  /* 0x0000763280057816 */ /* 0x004fe40000000005 */
[----:B------:R-:W-:Y:S01]  /*a670*/  LEA.HI.X.SX32 R3, R15, R3, 0x1, P6 ;  /* 0x000000030f037211 */ /* 0x000fe200030f0eff */
[----:B------:R0:W-:Y:S04]  /*a680*/  @P4 STG.E.U16 desc[UR22][R6.64], R0 ;  /* 0x0000000006004986 */ /* 0x0001e8000c101516 */
[----:B------:R1:W-:Y:S04]  /*a690*/  @P3 STG.E.U16 desc[UR22][R10.64], R128 ;  /* 0x000000800a003986 */ /* 0x0003e8000c101516 */
[----:B------:R1:W-:Y:S01]  /*a6a0*/  @P2 STG.E.U16 desc[UR22][R12.64], R5 ;  /* 0x000000050c002986 */ /* 0x0003e2000c101516 */
[----:B0-----:R-:W-:-:S03]  /*a6b0*/  PRMT R7, R130, 0x7632, R7 ;  /* 0x0000763282077816 */ /* 0x001fc60000000007 */
[----:B------:R1:W-:Y:S04]  /*a6c0*/  @P0 STG.E.U16 desc[UR22][R2.64], R130 ;  /* 0x0000008202000986 */ /* 0x0003e8000c101516 */
[----:B------:R1:W-:Y:S01]  /*a6d0*/  @P1 STG.E.U16 desc[UR22][R8.64], R7 ;  /* 0x0000000708001986 */ /* 0x0003e2000c101516 */
[----:B------:R-:W-:Y:S06]  /*a6e0*/  BAR.SYNC.DEFER_BLOCKING 0x0 ;  /* 0x0000000000007b1d */ /* 0x000fec0000010000 */
[----:B------:R-:W-:Y:S05]  /*a6f0*/  BRA.U UP0, `(.L_x_14) ;  /* 0x0000000100a07547 */ /* 0x000fea000b800000 */
[----:B------:R-:W0:Y:S01]  /*a700*/  S2UR UR5, SR_CgaCtaId ;  /* 0x00000000000579c3 */ /* 0x000e220000008800 */
[----:B------:R-:W-:Y:S01]  /*a710*/  NOP ;  /* 0x0000000000007918 */ /* 0x000fe20000000000 */
[----:B------:R-:W-:Y:S01]  /*a720*/  UMOV UR4, 0x50 ;  /* 0x0000005000047882 */ /* 0x000fe20000000000 */
[----:B------:R-:W-:Y:S02]  /*a730*/  IMAD.U32 R0, RZ, RZ, UR10 ;  /* 0x0000000aff007e24 */ /* 0x000fe4000f8e00ff */
[----:B-1----:R-:W-:Y:S02]  /*a740*/  IMAD.MOV.U32 R3, RZ, RZ, 0xff ;  /* 0x000000ffff037424 */ /* 0x002fe400078e00ff */
[----:B------:R-:W-:Y:S01]  /*a750*/  IMAD.MOV.U32 R7, RZ, RZ, 0x1 ;  /* 0x00000001ff077424 */ /* 0x000fe200078e00ff */
[----:B------:R-:W-:-:S04]  /*a760*/  LOP3.LUT R0, R0, 0xffff, RZ, 0xc0, !PT ;  /* 0x0000ffff00007812 */ /* 0x000fc800078ec0ff */
[----:B------:R-:W-:-:S05]  /*a770*/  SHF.R.U32.HI R0, RZ, 0x5, R0 ;  /* 0x00000005ff007819 */ /* 0x000fca0000011600 */
[----:B------:R-:W-:Y:S01]  /*a780*/  VIADD R2, R0, 0x10 ;  /* 0x0000001000027836 */ /* 0x000fe20000000000 */
[----:B------:R-:W-:Y:S01]  /*a790*/  SHF.L.U32 R0, R3, R0, RZ ;  /* 0x0000000003007219 */ /* 0x000fe200000006ff */
[----:B0-----:R-:W-:-:S03]  /*a7a0*/  ULEA UR6, UR5, UR4, 0x18 ;  /* 0x0000000405067291 */ /* 0x001fc6000f8ec0ff */
[----:B------:R-:W-:-:S04]  /*a7b0*/  SHF.L.U32 R3, R7, R2, RZ ;  /* 0x0000000207037219 */ /* 0x000fc800000006ff */
[----:B------:R-:W-:Y:S02]  /*a7c0*/  LOP3.LUT R0, R3, R0, RZ, 0xfc, !PT ;  /* 0x0000000003007212 */ /* 0x000fe400078efcff */
[----:B------:R-:W0:Y:S02]  /*a7d0*/  LDS R5, [UR6] ;  /* 0x00000006ff057984 */ /* 0x000e240008000800 */
[C---:B------:R-:W-:Y:S02]  /*a7e0*/  LOP3.LUT R2, R0.reuse, 0xffff, RZ, 0xc0, !PT ;  /* 0x0000ffff00027812 */ /* 0x040fe400078ec0ff */
[----:B0-----:R-:W-:-:S04]  /*a7f0*/  LOP3.LUT R3, R0, 0xffff, R5, 0x80, !PT ;  /* 0x0000ffff00037812 */ /* 0x001fc800078e8005 */
[----:B------:R-:W-:-:S13]  /*a800*/  ISETP.NE.AND P0, PT, R3, R2, PT ;  /* 0x000000020300720c */ /* 0x000fda0003f05270 */
[----:B------:R-:W-:Y:S05]  /*a810*/  @P0 BRA `(.L_x_15) ;  /* 0x0000000000500947 */ /* 0x000fea0003800000 */
[----:B------:R-:W-:Y:S02]  /*a820*/  SHF.R.U32.HI R5, RZ, 0x10, R5 ;  /* 0x00000010ff057819 */ /* 0x000fe40000011605 */
[----:B------:R-:W-:-:S04]  /*a830*/  SHF.R.U32.HI R2, RZ, 0x10, R0 ;  /* 0x00000010ff027819 */ /* 0x000fc80000011600 */
[----:B------:R-:W-:-:S04]  /*a840*/  LOP3.LUT R5, R5, R2, RZ, 0xc0, !PT ;  /* 0x0000000205057212 */ /* 0x000fc800078ec0ff */
[----:B------:R-:W-:-:S13]  /*a850*/  ISETP.NE.AND P0, PT, R5, R2, PT ;  /* 0x000000020500720c */ /* 0x000fda0003f05270 */
[----:B------:R-:W-:Y:S05]  /*a860*/  @P0 BRA `(.L_x_16) ;  /* 0x0000000000300947 */ /* 0x000fea0003800000 */
[----:B------:R-:W-:Y:S01]  /*a870*/  R2UR UR4, R0 ;  /* 0x00000000000472ca */ /* 0x000fe200000e0000 */
[----:B------:R-:W-:Y:S01]  /*a880*/  VOTEU.ANY UR5, UPT, PT ;  /* 0x0000000000057886 */ /* 0x000fe200038e0100 */
[----:B------:R-:W0:Y:S01]  /*a890*/  S2R R0, SR_LANEID ;  /* 0x0000000000007919 */ /* 0x000e220000000000 */
[----:B------:R-:W-:-:S10]  /*a8a0*/  UFLO.U32 UR5, UR5 ;  /* 0x00000005000572bd */ /* 0x000fd400080e0000 */
[----:B------:R-:W-:-:S06]  /*a8b0*/  ULOP3.LUT UR4, URZ, UR4, URZ, 0x33, !UPT ;  /* 0x00000004ff047292 */ /* 0x000fcc000f8e33ff */
[----:B------:R-:W-:-:S04]  /*a8c0*/  IMAD.U32 R2, RZ, RZ, UR4 ;  /* 0x00000004ff027e24 */ /* 0x000fc8000f8e00ff */
[----:B------:R-:W1:Y:S02]  /*a8d0*/  REDUX UR7, R2 ;  /* 0x00000000020773c4 */ /* 0x000e640000000000 */
[----:B------:R2:W-:Y:S01]  /*a8e0*/  UTCATOMSWS.AND URZ, UR4 ;  /* 0x0000000400ff79e3 */ /* 0x0005e20008000000 */
[----:B0-----:R-:W-:Y:S01]  /*a8f0*/  ISETP.EQ.U32.AND P0, PT, R0, UR5, PT ;  /* 0x0000000500007c0c */ /* 0x001fe2000bf02070 */
[----:B-1----:R-:W-:-:S12]  /*a900*/  IMAD.U32 R0, RZ, RZ, UR7 ;  /* 0x00000007ff007e24 */ /* 0x002fd8000f8e00ff */
[----:B------:R2:W-:Y:S01]  /*a910*/  @P0 ATOMS.AND RZ, [UR6], R0 ;  /* 0x00000000ffff098c */ /* 0x0005e2000a800006 */
[----:B------:R-:W-:Y:S05]  /*a920*/  BRA `(.L_x_14) ;  /* 0x0000000000147947 */ /* 0x000fea0003800000 */
.L_x_16:
[----:B------:R-:W-:-:S07]  /*a930*/  MOV R2, 0xa950 ;  /* 0x0000a95000027802 */ /* 0x000fce0000000f00 */
[----:B------:R-:W-:Y:S05]  /*a940*/  CALL.REL.NOINC `($__internal_0_$__cuda_sm10x_tcgen05_guardrail_trap_col_being_dealloced_not_returned_by_alloc) ;  /* 0x00000000002c7944 */ /* 0x000fea0003c00000 */
[----:B------:R-:W-:Y:S05]  /*a950*/  BRA `(.L_x_14) ;  /* 0x0000000000087947 */ /* 0x000fea0003800000 */
.L_x_15:
[----:B------:R-:W-:-:S07]  /*a960*/  MOV R2, 0xa980 ;  /* 0x0000a98000027802 */ /* 0x000fce0000000f00 */
[----:B------:R-:W-:Y:S05]  /*a970*/  CALL.REL.NOINC `($__internal_2_$__cuda_sm10x_tcgen05_guardrail_trap_unallocated_columns_being_dealloced) ;  /* 0x0000000000387944 */ /* 0x000fea0003c00000 */
.L_x_14:
[----:B------:R-:W-:Y:S01]  /*a980*/  NOP ;  /* 0x0000000000007918 */ /* 0x000fe20000000000 */
[----:B--2---:R-:W-:Y:S05]  /*a990*/  EXIT ;  /* 0x000000000000794d */ /* 0x004fea0003800000 */
.L_x_9:
[----:B------:R-:W0:Y:S02]  /*a9a0*/  SYNCS.PHASECHK.TRANS64.TRYWAIT P1, [UR8], R10 ;  /* 0x0000000aff0075a7 */ /* 0x000e240008021108 */
[----:B0-----:R-:W-:Y:S05]  /*a9b0*/  @!P1 BRA `(.L_x_9) ;  /* 0xfffffffc00f89947 */ /* 0x001fea000383ffff */
[----:B------:R-:W-:Y:S05]  /*a9c0*/  BRA `(.L_x_17) ;  /* 0xffffffb000747947 */ /* 0x000fea000383ffff */
.L_x_13:
[----:B------:R-:W1:Y:S02]  /*a9d0*/  SYNCS.PHASECHK.TRANS64.TRYWAIT P0, [UR8], R3 ;  /* 0x00000003ff0075a7 */ /* 0x000e640008001108 */
[----:B-1----:R-:W-:Y:S05]  /*a9e0*/  @!P0 BRA `(.L_x_13) ;  /* 0xfffffffc00f88947 */ /* 0x002fea000383ffff */
[----:B------:R-:W-:Y:S05]  /*a9f0*/  BRA `(.L_x_12) ;  /* 0xffffffbc00607947 */ /* 0x000fea000383ffff */
        .weak           $__internal_0_$__cuda_sm10x_tcgen05_guardrail_trap_col_being_dealloced_not_returned_by_alloc
        .type           $__internal_0_$__cuda_sm10x_tcgen05_guardrail_trap_col_being_dealloced_not_returned_by_alloc,@function
        .size           $__internal_0_$__cuda_sm10x_tcgen05_guardrail_trap_col_being_dealloced_not_returned_by_alloc,($__internal_1_$__cuda_sm10x_tcgen05_guardrail_trap_phase_invalid_during_alloc - $__internal_0_$__cuda_sm10x_tcgen05_guardrail_trap_col_being_dealloced_not_returned_by_alloc)
$__internal_0_$__cuda_sm10x_tcgen05_guardrail_trap_col_being_dealloced_not_returned_by_alloc:
[----:B------:R-:W-:Y:S05]  /*aa00*/  BPT.TRAP 0x1 ;  /* 0x000000040000795c */ /* 0x000fea0000300000 */
[----:B------:R-:W-:-:S04]  /*aa10*/  IMAD.MOV.U32 R3, RZ, RZ, 0x0 ;  /* 0x00000000ff037424 */ /* 0x000fc800078e00ff */
[----:B------:R-:W-:Y:S05]  /*aa20*/  RET.REL.NODEC R2 `(matmul_kernel) ;  /* 0xffffff5402747950 */ /* 0x000fea0003c3ffff */
        .weak           $__internal_1_$__cuda_sm10x_tcgen05_guardrail_trap_phase_invalid_during_alloc
        .type           $__internal_1_$__cuda_sm10x_tcgen05_guardrail_trap_phase_invalid_during_alloc,@function
        .size           $__internal_1_$__cuda_sm10x_tcgen05_guardrail_trap_phase_invalid_during_alloc,($__internal_2_$__cuda_sm10x_tcgen05_guardrail_trap_unallocated_columns_being_dealloced - $__internal_1_$__cuda_sm10x_tcgen05_guardrail_trap_phase_invalid_during_alloc)
$__internal_1_$__cuda_sm10x_tcgen05_guardrail_trap_phase_invalid_during_alloc:
[----:B------:R-:W-:Y:S05]  /*aa30*/  BPT.TRAP 0x1 ;  /* 0x000000040000795c */ /* 0x000fea0000300000 */
[----:B------:R-:W-:-:S04]  /*aa40*/  IMAD.MOV.U32 R3, RZ, RZ, 0x0 ;  /* 0x00000000ff037424 */ /* 0x000fc800078e00ff */
[----:B------:R-:W-:Y:S05]  /*aa50*/  RET.REL.NODEC R2 `(matmul_kernel) ;  /* 0xffffff5402687950 */ /* 0x000fea0003c3ffff */
        .weak           $__internal_2_$__cuda_sm10x_tcgen05_guardrail_trap_unallocated_columns_being_dealloced
        .type           $__internal_2_$__cuda_sm10x_tcgen05_guardrail_trap_unallocated_columns_being_dealloced,@function
        .size           $__internal_2_$__cuda_sm10x_tcgen05_guardrail_trap_unallocated_columns_being_dealloced,(.L_x_21 - $__internal_2_$__cuda_sm10x_tcgen05_guardrail_trap_unallocated_columns_being_dealloced)
$__internal_2_$__cuda_sm10x_tcgen05_guardrail_trap_unallocated_columns_being_dealloced:
[----:B------:R-:W-:Y:S05]  /*aa60*/  BPT.TRAP 0x1 ;  /* 0x000000040000795c */ /* 0x000fea0000300000 */
[----:B------:R-:W-:-:S04]  /*aa70*/  IMAD.MOV.U32 R3, RZ, RZ, 0x0 ;  /* 0x00000000ff037424 */ /* 0x000fc800078e00ff */
[----:B------:R-:W-:Y:S05]  /*aa80*/  RET.REL.NODEC R2 `(matmul_kernel) ;  /* 0xffffff54025c7950 */ /* 0x000fea0003c3ffff */
.L_x_18:
[----:B------:R-:W-:-:S00]  /*aa90*/  BRA `(.L_x_18) ;  /* 0xfffffffc00fc7947 */ /* 0x000fc0000383ffff */
[----:B------:R-:W-:-:S00]  /*aaa0*/  NOP ;  /* 0x0000000000007918 */ /* 0x000fc00000000000 */
        /* <DEDUP_REMOVED lines=13> */
.L_x_21:


//--------------------- .nv.shared.matmul_kernel  --------------------------
	.section	.nv.shared.matmul_kernel,"aw",@nobits
	.sectionflags	@""
	.align	16
	.zero		1024


//--------------------- .nv.shared.reserved.0     --------------------------
	.section	.nv.shared.reserved.0,"aw",@nobits
	.align	8
	.weak		__nv_reservedSMEM_offset_0_alias
	.size		__nv_reservedSMEM_offset_0_alias, 0, 64
	.other		__nv_reservedSMEM_offset_0_alias,@"STO_CUDA_RESERVED_SHARED STV_DEFAULT"
__nv_reservedSMEM_offset_0_alias:
	.zero		0
.nv.shared.reserved.0:
	.zero		64
	.weak		__nv_reservedSMEM_allocation_phase
	.type		__nv_reservedSMEM_allocation_phase,@object
	.size		__nv_reservedSMEM_allocation_phase,(.L_0 - __nv_reservedSMEM_allocation_phase)
__nv_reservedSMEM_allocation_phase:
	.zero		1
.L_0:
	.zero		7
	.weak		__nv_reservedSMEM_devtool_atexit_pc
	.type		__nv_reservedSMEM_devtool_atexit_pc,@object
	.size		__nv_reservedSMEM_devtool_atexit_pc,(__nv_reservedSMEM_allocation_mask - __nv_reservedSMEM_devtool_atexit_pc)
__nv_reservedSMEM_devtool_atexit_pc:
	.zero		8
	.weak		__nv_reservedSMEM_allocation_mask
	.type		__nv_reservedSMEM_allocation_mask,@object
	.size		__nv_reservedSMEM_allocation_mask,(.L_2 - __nv_reservedSMEM_allocation_mask)
__nv_reservedSMEM_allocation_mask:
	.zero		4
.L_2:


//--------------------- .nv.constant0.matmul_kernel --------------------------
	.section	.nv.constant0.matmul_kernel,"a",@progbits
	.sectionflags	@""
	.align	4
.nv.constant0.matmul_kernel:
	.zero		976


//--------------------- SYMBOLS --------------------------

	.type		.nv.reservedSmem.offset0,@object
	.size		.nv.reservedSmem.offset0,0x4
	.type		.nv.reservedSmem.cap,@object
	.size		.nv.reservedSmem.cap,0x4
